	.headerflags	@"EF_CUDA_TEXMODE_UNIFIED EF_CUDA_64BIT_ADDRESS EF_CUDA_ACCELERATORS EF_CUDA_SM90 EF_CUDA_VIRTUAL_SM(EF_CUDA_SM90)"
	.elftype	@"ET_EXEC"


//--------------------- .nv.info                  --------------------------
	.section	.nv.info,"",@"SHT_CUDA_INFO"
	.align	4


	//----- nvinfo : EIATTR_REGCOUNT
	.align		4
        /*0000*/ 	.byte	0x04, 0x2f
        /*0002*/ 	.short	(.L_1 - .L_0)
	.align		4
.L_0:
        /*0004*/ 	.word	index@(triton_mm)
        /*0008*/ 	.word	0x00000048


	//----- nvinfo : EIATTR_MIN_STACK_SIZE
	.align		4
.L_1:
        /*000c*/ 	.byte	0x04, 0x12
        /*000e*/ 	.short	(.L_3 - .L_2)
	.align		4
.L_2:
        /*0010*/ 	.word	index@(triton_mm)
        /*0014*/ 	.word	0x00000000


	//----- nvinfo : EIATTR_FRAME_SIZE
	.align		4
.L_3:
        /*0018*/ 	.byte	0x04, 0x11
        /*001a*/ 	.short	(.L_5 - .L_4)
	.align		4
.L_4:
        /*001c*/ 	.word	index@(triton_mm)
        /*0020*/ 	.word	0x00000000


	//----- nvinfo : EIATTR_MIN_STACK_SIZE
	.align		4
.L_5:
        /*0024*/ 	.byte	0x04, 0x12
        /*0026*/ 	.short	(.L_7 - .L_6)
	.align		4
.L_6:
        /*0028*/ 	.word	index@(triton_mm)
        /*002c*/ 	.word	0x00000000
.L_7:


//--------------------- .nv.info.triton_mm        --------------------------
	.section	.nv.info.triton_mm,"",@"SHT_CUDA_INFO"
	.sectionflags	@""
	.align	4


	//----- nvinfo : EIATTR_CUDA_API_VERSION
	.align		4
        /*0000*/ 	.byte	0x04, 0x37
        /*0002*/ 	.short	(.L_9 - .L_8)
.L_8:
        /*0004*/ 	.word	0x0000007c


	//----- nvinfo : EIATTR_KPARAM_INFO
	.align		4
.L_9:
        /*0008*/ 	.byte	0x04, 0x17
        /*000a*/ 	.short	(.L_11 - .L_10)
.L_10:
        /*000c*/ 	.word	0x00000000
        /*0010*/ 	.short	0x0003
        /*0012*/ 	.short	0x0018
        /*0014*/ 	.byte	0x00, 0xf0, 0x11, 0x00


	//----- nvinfo : EIATTR_KPARAM_INFO
	.align		4
.L_11:
        /*0018*/ 	.byte	0x04, 0x17
        /*001a*/ 	.short	(.L_13 - .L_12)
.L_12:
        /*001c*/ 	.word	0x00000000
        /*0020*/ 	.short	0x0002
        /*0022*/ 	.short	0x0010
        /*0024*/ 	.byte	0x00, 0xf0, 0x21, 0x00


	//----- nvinfo : EIATTR_KPARAM_INFO
	.align		4
.L_13:
        /*0028*/ 	.byte	0x04, 0x17
        /*002a*/ 	.short	(.L_15 - .L_14)
.L_14:
        /*002c*/ 	.word	0x00000000
        /*0030*/ 	.short	0x0001
        /*0032*/ 	.short	0x0008
        /*0034*/ 	.byte	0x00, 0xf0, 0x21, 0x00


	//----- nvinfo : EIATTR_KPARAM_INFO
	.align		4
.L_15:
        /*0038*/ 	.byte	0x04, 0x17
        /*003a*/ 	.short	(.L_17 - .L_16)
.L_16:
        /*003c*/ 	.word	0x00000000
        /*0040*/ 	.short	0x0000
        /*0042*/ 	.short	0x0000
        /*0044*/ 	.byte	0x00, 0xf0, 0x21, 0x00


	//----- nvinfo : EIATTR_SPARSE_MMA_MASK
	.align		4
.L_17:
        /*0048*/ 	.byte	0x03, 0x50
        /*004a*/ 	.short	0x0000


	//----- nvinfo : EIATTR_MAXREG_COUNT
	.align		4
        /*004c*/ 	.byte	0x03, 0x1b
        /*004e*/ 	.short	0x00ff


	//----- nvinfo : EIATTR_COOP_GROUP_MASK_REGIDS
	.align		4
        /*0050*/ 	.byte	0x04, 0x29
        /*0052*/ 	.short	(.L_19 - .L_18)


	//   ....[0]....
.L_18:
        /*0054*/ 	.word	0xffffffff


	//----- nvinfo : EIATTR_COOP_GROUP_INSTR_OFFSETS
	.align		4
.L_19:
        /*0058*/ 	.byte	0x04, 0x28
        /*005a*/ 	.short	(.L_21 - .L_20)


	//   ....[0]....
.L_20:
        /*005c*/ 	.word	0x00001a60


	//----- nvinfo : EIATTR_EXIT_INSTR_OFFSETS
	.align		4
.L_21:
        /*0060*/ 	.byte	0x04, 0x1c
        /*0062*/ 	.short	(.L_23 - .L_22)


	//   ....[0]....
.L_22:
        /*0064*/ 	.word	0x00000040


	//   ....[1]....
        /*0068*/ 	.word	0x00002560


	//   ....[2]....
        /*006c*/ 	.word	0x000025b0


	//----- nvinfo : EIATTR_MAX_THREADS
	.align		4
.L_23:
        /*0070*/ 	.byte	0x04, 0x05
        /*0072*/ 	.short	(.L_25 - .L_24)
.L_24:
        /*0074*/ 	.word	0x00000080
        /*0078*/ 	.word	0x00000001
        /*007c*/ 	.word	0x00000001


	//----- nvinfo : EIATTR_CBANK_PARAM_SIZE
	.align		4
.L_25:
        /*0080*/ 	.byte	0x03, 0x19
        /*0082*/ 	.short	0x001c


	//----- nvinfo : EIATTR_PARAM_CBANK
	.align		4
        /*0084*/ 	.byte	0x04, 0x0a
        /*0086*/ 	.short	(.L_27 - .L_26)
	.align		4
.L_26:
        /*0088*/ 	.word	index@(.nv.constant0.triton_mm)
        /*008c*/ 	.short	0x0210
        /*008e*/ 	.short	0x001c


	//----- nvinfo : EIATTR_SW_WAR
	.align		4
.L_27:
        /*0090*/ 	.byte	0x04, 0x36
        /*0092*/ 	.short	(.L_29 - .L_28)
.L_28:
        /*0094*/ 	.word	0x00000008
.L_29:


//--------------------- .nv.callgraph             --------------------------
	.section	.nv.callgraph,"",@"SHT_CUDA_CALLGRAPH"
	.align	4
	.sectionentsize	8
	.align		4
        /*0000*/ 	.word	0x00000000
	.align		4
        /*0004*/ 	.word	0xffffffff
	.align		4
        /*0008*/ 	.word	0x00000000
	.align		4
        /*000c*/ 	.word	0xfffffffe
	.align		4
        /*0010*/ 	.word	0x00000000
	.align		4
        /*0014*/ 	.word	0xfffffffd
	.align		4
        /*0018*/ 	.word	0x00000000
	.align		4
        /*001c*/ 	.word	0xfffffffc


//--------------------- .text.triton_mm           --------------------------
	.section	.text.triton_mm,"ax",@progbits
	.sectionflags	@"SHF_BARRIERS=1"
	.align	128
        .global         triton_mm
        .type           triton_mm,@function
        .size           triton_mm,(.L_x_2 - triton_mm)
        .other          triton_mm,@"STO_CUDA_ENTRY STV_DEFAULT"
triton_mm:
.text.triton_mm:
[----:B------:R-:W1:Y:S02]  /*0000*/  LDC R1, c[0x0][0x28] ;  /* 0x00000a00ff017b82 */ /* 0x000e640000000800 */
[----:B------:R-:W2:Y:S02]  /*0010*/  LDC R0, c[0x0][0x228] ;  /* 0x00008a00ff007b82 */ /* 0x000ea40000000800 */
[----:B--2---:R-:W-:-:S05]  /*0020*/  IMAD R2, R0, 0xc00, RZ ;  /* 0x00000c0000027824 */ /* 0x004fca00078e02ff */
[----:B------:R-:W-:-:S13]  /*0030*/  ISETP.NE.AND P0, PT, R2, RZ, PT ;  /* 0x000000ff0200720c */ /* 0x000fda0003f05270 */
[----:B------:R-:W-:Y:S05]  /*0040*/  @!P0 EXIT ;  /* 0x000000000000894d */ /* 0x000fea0003800000 */
[----:B------:R-:W2:Y:S01]  /*0050*/  S2R R9, SR_CTAID.X ;  /* 0x0000000000097919 */ /* 0x000ea20000002500 */
[----:B------:R-:W-:Y:S01]  /*0060*/  VIADD R2, R0, 0x3f ;  /* 0x0000003f00027836 */ /* 0x000fe20000000000 */
[----:B------:R-:W-:Y:S01]  /*0070*/  IABS R18, R0 ;  /* 0x0000000000127213 */ /* 0x000fe20000000000 */
[----:B------:R-:W3:Y:S01]  /*0080*/  S2UR UR4, SR_CgaCtaId ;  /* 0x00000000000479c3 */ /* 0x000ee20000008800 */
[----:B------:R-:W-:Y:S01]  /*0090*/  UMOV UR10, 0x400 ;  /* 0x00000400000a7882 */ /* 0x000fe20000000000 */
[----:B------:R-:W-:Y:S01]  /*00a0*/  ULDC.64 UR14, c[0x0][0x208] ;  /* 0x00008200000e7ab9 */ /* 0x000fe20000000a00 */
[----:B------:R-:W-:Y:S01]  /*00b0*/  SHF.R.S32.HI R3, RZ, 0x1f, R2 ;  /* 0x0000001fff037819 */ /* 0x000fe20000011402 */
[----:B------:R-:W4:Y:S01]  /*00c0*/  I2F.RP R17, R18 ;  /* 0x0000001200117306 */ /* 0x000f220000209400 */
[----:B------:R-:W-:Y:S01]  /*00d0*/  UMOV UR12, 0x3 ;  /* 0x00000003000c7882 */ /* 0x000fe20000000000 */
[----:B------:R-:W-:Y:S01]  /*00e0*/  UMOV UR11, 0xffffffff ;  /* 0xffffffff000b7882 */ /* 0x000fe20000000000 */
[----:B------:R-:W-:Y:S01]  /*00f0*/  LEA.HI R2, R3, R2, RZ, 0x6 ;  /* 0x0000000203027211 */ /* 0x000fe200078f30ff */
[----:B------:R-:W5:Y:S01]  /*0100*/  LDC.64 R56, c[0x0][0x210] ;  /* 0x00008400ff387b82 */ /* 0x000f620000000a00 */
[----:B------:R-:W-:Y:S01]  /*0110*/  UMOV UR6, URZ ;  /* 0x0000003f00067c82 */ /* 0x000fe20008000000 */
[----:B------:R-:W-:-:S06]  /*0120*/  UMOV UR7, URZ ;  /* 0x0000003f00077c82 */ /* 0x000fcc0008000000 */
[----:B------:R-:W5:Y:S01]  /*0130*/  LDC.64 R64, c[0x0][0x218] ;  /* 0x00008600ff407b82 */ /* 0x000f620000000a00 */
[----:B----4-:R-:W4:Y:S01]  /*0140*/  MUFU.RCP R19, R17 ;  /* 0x0000001100137308 */ /* 0x010f220000001000 */
[----:B---3--:R-:W-:-:S04]  /*0150*/  UPRMT UR10, UR4, 0x654, UR10 ;  /* 0x00000654040a7896 */ /* 0x008fc8000800000a */
[----:B------:R-:W-:Y:S01]  /*0160*/  UIADD3 UR13, UR10, 0x14000, URZ ;  /* 0x000140000a0d7890 */ /* 0x000fe2000fffe03f */
[C---:B--2---:R-:W-:Y:S01]  /*0170*/  IMAD.HI R4, R9.reuse, 0x2aaaaaab, RZ ;  /* 0x2aaaaaab09047827 */ /* 0x044fe200078e02ff */
[----:B------:R-:W-:Y:S02]  /*0180*/  IABS R12, R9 ;  /* 0x00000009000c7213 */ /* 0x000fe40000000000 */
[----:B------:R-:W-:Y:S02]  /*0190*/  ISETP.GE.AND P1, PT, R9, RZ, PT ;  /* 0x000000ff0900720c */ /* 0x000fe40003f26270 */
[----:B------:R-:W-:Y:S01]  /*01a0*/  SHF.R.U32.HI R5, RZ, 0x1f, R4 ;  /* 0x0000001fff057819 */ /* 0x000fe20000011604 */
[----:B----4-:R-:W-:-:S03]  /*01b0*/  VIADD R19, R19, 0xffffffe ;  /* 0x0ffffffe13137836 */ /* 0x010fc60000000000 */
[----:B------:R-:W-:-:S05]  /*01c0*/  LEA.HI.SX32 R6, R4, R5, 0x19 ;  /* 0x0000000504067211 */ /* 0x000fca00078fcaff */
[C---:B------:R-:W-:Y:S02]  /*01d0*/  IMAD.SHL.U32 R7, R6.reuse, 0x8, RZ ;  /* 0x0000000806077824 */ /* 0x040fe400078e00ff */
[----:B------:R-:W-:-:S03]  /*01e0*/  IMAD R13, R6, -0x300, R9 ;  /* 0xfffffd00060d7824 */ /* 0x000fc600078e0209 */
[----:B------:R-:W-:Y:S02]  /*01f0*/  LEA.HI.SX32 R2, R2, -R7, 0x1a ;  /* 0x8000000702027211 */ /* 0x000fe400078fd2ff */
[----:B------:R-:W-:Y:S02]  /*0200*/  IABS R6, R13 ;  /* 0x0000000d00067213 */ /* 0x000fe40000000000 */
[----:B------:R-:W-:Y:S02]  /*0210*/  VIMNMX R10, R2, 0x8, PT ;  /* 0x00000008020a7848 */ /* 0x000fe40003fe0100 */
[----:B------:R-:W2:Y:S02]  /*0220*/  S2R R2, SR_TID.X ;  /* 0x0000000000027919 */ /* 0x000ea40000002100 */
[-C--:B------:R-:W-:Y:S02]  /*0230*/  IABS R8, R10.reuse ;  /* 0x0000000a00087213 */ /* 0x080fe40000000000 */
[----:B------:R-:W-:-:S02]  /*0240*/  LOP3.LUT R13, R13, R10, RZ, 0x3c, !PT ;  /* 0x0000000a0d0d7212 */ /* 0x000fc400078e3cff */
[----:B------:R-:W3:Y:S02]  /*0250*/  I2F.RP R3, R8 ;  /* 0x0000000800037306 */ /* 0x000ee40000209400 */
[----:B------:R-:W-:-:S06]  /*0260*/  ISETP.GE.AND P3, PT, R13, RZ, PT ;  /* 0x000000ff0d00720c */ /* 0x000fcc0003f66270 */
[----:B---3--:R-:W3:Y:S01]  /*0270*/  MUFU.RCP R3, R3 ;  /* 0x0000000300037308 */ /* 0x008ee20000001000 */
[----:B--2---:R-:W-:Y:S01]  /*0280*/  SHF.R.U32.HI R20, RZ, 0x4, R2 ;  /* 0x00000004ff147819 */ /* 0x004fe20000011602 */
[C---:B------:R-:W-:Y:S01]  /*0290*/  IMAD.SHL.U32 R67, R2.reuse, 0x8, RZ ;  /* 0x0000000802437824 */ /* 0x040fe200078e00ff */
[----:B------:R-:W-:Y:S01]  /*02a0*/  LOP3.LUT R16, R2, 0x8, RZ, 0xc0, !PT ;  /* 0x0000000802107812 */ /* 0x000fe200078ec0ff */
[----:B---3--:R-:W-:Y:S01]  /*02b0*/  VIADD R4, R3, 0xffffffe ;  /* 0x0ffffffe03047836 */ /* 0x008fe20000000000 */
[----:B------:R-:W-:Y:S02]  /*02c0*/  IABS R3, R10 ;  /* 0x0000000a00037213 */ /* 0x000fe40000000000 */
[----:B------:R-:W-:Y:S01]  /*02d0*/  SGXT.U32 R20, R20, 0x3 ;  /* 0x000000031414781a */ /* 0x000fe20000000000 */
[----:B------:R2:W3:Y:S01]  /*02e0*/  F2I.FTZ.U32.TRUNC.NTZ R5, R4 ;  /* 0x0000000400057305 */ /* 0x0004e2000021f000 */
[----:B------:R-:W-:Y:S01]  /*02f0*/  IMAD.SHL.U32 R21, R16, 0x200, RZ ;  /* 0x0000020010157824 */ /* 0x000fe200078e00ff */
[----:B------:R-:W-:Y:S01]  /*0300*/  LOP3.LUT R46, R67, 0x38, RZ, 0xc0, !PT ;  /* 0x00000038432e7812 */ /* 0x000fe200078ec0ff */
[----:B------:R-:W-:Y:S01]  /*0310*/  IMAD.MOV R15, RZ, RZ, -R3 ;  /* 0x000000ffff0f7224 */ /* 0x000fe200078e0a03 */
[C---:B------:R-:W-:Y:S01]  /*0320*/  LOP3.LUT R9, R20.reuse, 0x28, RZ, 0xfc, !PT ;  /* 0x0000002814097812 */ /* 0x040fe200078efcff */
[C---:B------:R-:W-:Y:S01]  /*0330*/  IMAD.SHL.U32 R24, R20.reuse, 0x8, RZ ;  /* 0x0000000814187824 */ /* 0x040fe200078e00ff */
[C---:B------:R-:W-:Y:S01]  /*0340*/  LOP3.LUT R17, R20.reuse, 0x38, RZ, 0xfc, !PT ;  /* 0x0000003814117812 */ /* 0x040fe200078efcff */
[----:B------:R-:W-:-:S02]  /*0350*/  IMAD.SHL.U32 R22, R20, 0x40, RZ ;  /* 0x0000004014167824 */ /* 0x000fc400078e00ff */
[----:B--2---:R-:W-:Y:S01]  /*0360*/  IMAD.MOV.U32 R4, RZ, RZ, RZ ;  /* 0x000000ffff047224 */ /* 0x004fe200078e00ff */
[----:B------:R-:W-:Y:S01]  /*0370*/  LOP3.LUT R24, R24, 0x38, R67, 0x78, !PT ;  /* 0x0000003818187812 */ /* 0x000fe200078e7843 */
[----:B------:R-:W-:Y:S02]  /*0380*/  IMAD.SHL.U32 R17, R17, 0x40, RZ ;  /* 0x0000004011117824 */ /* 0x000fe400078e00ff */
[----:B---3--:R-:W-:-:S04]  /*0390*/  IMAD.MOV R11, RZ, RZ, -R5 ;  /* 0x000000ffff0b7224 */ /* 0x008fc800078e0a05 */
[----:B------:R-:W-:-:S04]  /*03a0*/  IMAD R11, R11, R8, RZ ;  /* 0x000000080b0b7224 */ /* 0x000fc800078e02ff */
[----:B------:R-:W-:-:S04]  /*03b0*/  IMAD.HI.U32 R5, R5, R11, R4 ;  /* 0x0000000b05057227 */ /* 0x000fc800078e0004 */
[----:B------:R-:W-:Y:S01]  /*03c0*/  IMAD.MOV.U32 R4, RZ, RZ, R12 ;  /* 0x000000ffff047224 */ /* 0x000fe200078e000c */
[----:B------:R-:W-:Y:S01]  /*03d0*/  LOP3.LUT R12, R20, 0x30, RZ, 0xfc, !PT ;  /* 0x00000030140c7812 */ /* 0x000fe200078efcff */
[----:B------:R-:W-:-:S04]  /*03e0*/  IMAD.HI.U32 R14, R5, R6, RZ ;  /* 0x00000006050e7227 */ /* 0x000fc800078e00ff */
[----:B------:R-:W-:Y:S01]  /*03f0*/  IMAD.HI.U32 R3, R5, R4, RZ ;  /* 0x0000000405037227 */ /* 0x000fe200078e00ff */
[----:B------:R-:W-:-:S03]  /*0400*/  LOP3.LUT R5, R20, 0x18, RZ, 0xfc, !PT ;  /* 0x0000001814057812 */ /* 0x000fc600078efcff */
[-C--:B------:R-:W-:Y:S01]  /*0410*/  IMAD R11, R3, R15.reuse, R4 ;  /* 0x0000000f030b7224 */ /* 0x080fe200078e0204 */
[----:B------:R-:W-:Y:S01]  /*0420*/  LOP3.LUT R4, R20, 0x10, RZ, 0xfc, !PT ;  /* 0x0000001014047812 */ /* 0x000fe200078efcff */
[----:B------:R-:W-:Y:S01]  /*0430*/  IMAD R15, R14, R15, R6 ;  /* 0x0000000f0e0f7224 */ /* 0x000fe200078e0206 */
[----:B------:R-:W-:Y:S01]  /*0440*/  LOP3.LUT R3, R20, 0x8, RZ, 0xfc, !PT ;  /* 0x0000000814037812 */ /* 0x000fe200078efcff */
[----:B------:R-:W-:Y:S01]  /*0450*/  IMAD.SHL.U32 R25, R12, 0x40, RZ ;  /* 0x000000400c197824 */ /* 0x000fe200078e00ff */
[----:B------:R-:W-:Y:S01]  /*0460*/  ISETP.GT.U32.AND P0, PT, R8, R11, PT ;  /* 0x0000000b0800720c */ /* 0x000fe20003f04070 */
[----:B------:R-:W-:Y:S01]  /*0470*/  IMAD.SHL.U32 R23, R4, 0x40, RZ ;  /* 0x0000004004177824 */ /* 0x000fe200078e00ff */
[----:B------:R-:W-:Y:S01]  /*0480*/  ISETP.GT.U32.AND P2, PT, R8, R15, PT ;  /* 0x0000000f0800720c */ /* 0x000fe20003f44070 */
[----:B------:R-:W-:Y:S01]  /*0490*/  IMAD.SHL.U32 R4, R9, 0x40, RZ ;  /* 0x0000004009047824 */ /* 0x000fe200078e00ff */
[----:B------:R-:W-:Y:S01]  /*04a0*/  LOP3.LUT R6, R20, 0x20, RZ, 0xfc, !PT ;  /* 0x0000002014067812 */ /* 0x000fe200078efcff */
[----:B------:R-:W2:Y:S01]  /*04b0*/  F2I.FTZ.U32.TRUNC.NTZ R9, R19 ;  /* 0x0000001300097305 */ /* 0x000ea2000021f000 */
[----:B------:R-:W-:Y:S01]  /*04c0*/  LOP3.LUT R12, R24, R22, RZ, 0xfc, !PT ;  /* 0x00000016180c7212 */ /* 0x000fe200078efcff */
[----:B------:R-:W-:Y:S01]  /*04d0*/  IMAD.SHL.U32 R3, R3, 0x40, RZ ;  /* 0x0000004003037824 */ /* 0x000fe200078e00ff */
[----:B------:R-:W-:Y:S01]  /*04e0*/  LOP3.LUT R22, RZ, R10, RZ, 0x33, !PT ;  /* 0x0000000aff167212 */ /* 0x000fe200078e33ff */
[----:B------:R-:W-:Y:S01]  /*04f0*/  IMAD.SHL.U32 R6, R6, 0x40, RZ ;  /* 0x0000004006067824 */ /* 0x000fe200078e00ff */
[-C--:B------:R-:W-:Y:S01]  /*0500*/  LOP3.LUT R28, R23, R24.reuse, RZ, 0xfc, !PT ;  /* 0x00000018171c7212 */ /* 0x080fe200078efcff */
[----:B------:R-:W-:Y:S01]  /*0510*/  IMAD.SHL.U32 R5, R5, 0x40, RZ ;  /* 0x0000004005057824 */ /* 0x000fe200078e00ff */
[-C--:B------:R-:W-:Y:S01]  /*0520*/  LOP3.LUT R26, R3, R24.reuse, RZ, 0xfc, !PT ;  /* 0x00000018031a7212 */ /* 0x080fe200078efcff */
[--C-:B------:R-:W-:Y:S01]  /*0530*/  @!P0 IMAD.IADD R11, R11, 0x1, -R8.reuse ;  /* 0x000000010b0b8824 */ /* 0x100fe200078e0a08 */
[----:B------:R-:W-:Y:S01]  /*0540*/  LOP3.LUT R3, R21, R6, R24, 0xfe, !PT ;  /* 0x0000000615037212 */ /* 0x000fe200078efe18 */
[----:B------:R-:W-:Y:S01]  /*0550*/  @!P2 IMAD.IADD R15, R15, 0x1, -R8 ;  /* 0x000000010f0fa824 */ /* 0x000fe200078e0a08 */
[----:B------:R-:W-:Y:S01]  /*0560*/  LOP3.LUT R30, R5, R24, RZ, 0xfc, !PT ;  /* 0x00000018051e7212 */ /* 0x000fe200078efcff */
[----:B------:R-:W-:Y:S01]  /*0570*/  @!P2 VIADD R14, R14, 0x1 ;  /* 0x000000010e0ea836 */ /* 0x000fe20000000000 */
[----:B------:R-:W-:Y:S01]  /*0580*/  ISETP.GT.U32.AND P0, PT, R8, R11, PT ;  /* 0x0000000b0800720c */ /* 0x000fe20003f04070 */
[----:B------:R-:W-:Y:S01]  /*0590*/  IMAD.SHL.U32 R23, R16, 0x100, RZ ;  /* 0x0000010010177824 */ /* 0x000fe200078e00ff */
[----:B------:R-:W-:Y:S01]  /*05a0*/  LOP3.LUT R4, R21, R4, R24, 0xfe, !PT ;  /* 0x0000000415047212 */ /* 0x000fe200078efe18 */
[----:B--2---:R-:W-:Y:S01]  /*05b0*/  IMAD.MOV R6, RZ, RZ, -R9 ;  /* 0x000000ffff067224 */ /* 0x004fe200078e0a09 */
[----:B------:R-:W-:-:S02]  /*05c0*/  LOP3.LUT R5, R21, R25, R24, 0xfe, !PT ;  /* 0x0000001915057212 */ /* 0x000fc400078efe18 */
[----:B------:R-:W-:Y:S02]  /*05d0*/  LOP3.LUT R13, R30, R21, RZ, 0xfc, !PT ;  /* 0x000000151e0d7212 */ /* 0x000fe400078efcff */
[----:B------:R-:W-:Y:S02]  /*05e0*/  LEA R60, R3, UR10, 0x1 ;  /* 0x0000000a033c7c11 */ /* 0x000fe4000f8e08ff */
[----:B------:R-:W-:Y:S02]  /*05f0*/  LEA R62, R13, UR10, 0x1 ;  /* 0x0000000a0d3e7c11 */ /* 0x000fe4000f8e08ff */
[----:B------:R-:W-:Y:S01]  /*0600*/  LEA R58, R4, UR10, 0x1 ;  /* 0x0000000a043a7c11 */ /* 0x000fe2000f8e08ff */
[----:B------:R-:W-:Y:S01]  /*0610*/  @!P0 IMAD.IADD R11, R11, 0x1, -R8 ;  /* 0x000000010b0b8824 */ /* 0x000fe200078e0a08 */
[----:B------:R-:W-:Y:S02]  /*0620*/  ISETP.NE.AND P0, PT, R10, RZ, PT ;  /* 0x000000ff0a00720c */ /* 0x000fe40003f05270 */
[----:B------:R-:W-:Y:S01]  /*0630*/  LEA R49, R5, UR10, 0x1 ;  /* 0x0000000a05317c11 */ /* 0x000fe2000f8e08ff */
[----:B------:R-:W-:Y:S01]  /*0640*/  @!P1 IMAD.MOV R11, RZ, RZ, -R11 ;  /* 0x000000ffff0b9224 */ /* 0x000fe200078e0a0b */
[----:B------:R-:W-:Y:S01]  /*0650*/  ISETP.GE.U32.AND P1, PT, R15, R8, PT ;  /* 0x000000080f00720c */ /* 0x000fe20003f26070 */
[----:B------:R-:W-:-:S03]  /*0660*/  IMAD.MOV.U32 R8, RZ, RZ, RZ ;  /* 0x000000ffff087224 */ /* 0x000fc600078e00ff */
[----:B------:R-:W-:Y:S01]  /*0670*/  SEL R10, R22, R11, !P0 ;  /* 0x0000000b160a7207 */ /* 0x000fe20004000000 */
[----:B------:R-:W-:Y:S01]  /*0680*/  IMAD.MOV.U32 R11, RZ, RZ, R6 ;  /* 0x000000ffff0b7224 */ /* 0x000fe200078e0006 */
[----:B------:R-:W-:-:S03]  /*0690*/  LOP3.LUT R6, R21, R17, R24, 0xfe, !PT ;  /* 0x0000001115067212 */ /* 0x000fc600078efe18 */
[----:B------:R-:W-:Y:S01]  /*06a0*/  IMAD.IADD R10, R7, 0x1, R10 ;  /* 0x00000001070a7824 */ /* 0x000fe200078e020a */
[-C--:B------:R-:W-:Y:S01]  /*06b0*/  LOP3.LUT R7, R12, R21.reuse, RZ, 0xfc, !PT ;  /* 0x000000150c077212 */ /* 0x080fe200078efcff */
[----:B------:R-:W-:Y:S01]  /*06c0*/  IMAD R15, R11, R18, RZ ;  /* 0x000000120b0f7224 */ /* 0x000fe200078e02ff */
[----:B------:R-:W-:Y:S01]  /*06d0*/  LOP3.LUT R11, R28, R21, RZ, 0xfc, !PT ;  /* 0x000000151c0b7212 */ /* 0x000fe200078efcff */
[----:B------:R-:W-:Y:S01]  /*06e0*/  IMAD.SHL.U32 R17, R10, 0x40, RZ ;  /* 0x000000400a117824 */ /* 0x000fe200078e00ff */
[----:B------:R-:W-:Y:S01]  /*06f0*/  LOP3.LUT R10, R26, R23, RZ, 0xfc, !PT ;  /* 0x000000171a0a7212 */ /* 0x000fe200078efcff */
[----:B------:R-:W-:Y:S01]  /*0700*/  @P1 VIADD R14, R14, 0x1 ;  /* 0x000000010e0e1836 */ /* 0x000fe20000000000 */
[----:B------:R-:W-:Y:S01]  /*0710*/  LEA R66, R7, UR10, 0x1 ;  /* 0x0000000a07427c11 */ /* 0x000fe2000f8e08ff */
[----:B------:R-:W-:Y:S01]  /*0720*/  IMAD.HI.U32 R15, R9, R15, R8 ;  /* 0x0000000f090f7227 */ /* 0x000fe200078e0008 */
[----:B------:R-:W-:Y:S02]  /*0730*/  LOP3.LUT R32, R17, R20, RZ, 0xfc, !PT ;  /* 0x0000001411207212 */ /* 0x000fe400078efcff */
[----:B------:R-:W-:Y:S01]  /*0740*/  LOP3.LUT R34, R17, 0x8, R20, 0xfe, !PT ;  /* 0x0000000811227812 */ /* 0x000fe200078efe14 */
[----:B------:R-:W-:Y:S01]  /*0750*/  IMAD.MOV.U32 R19, RZ, RZ, R14 ;  /* 0x000000ffff137224 */ /* 0x000fe200078e000e */
[----:B------:R-:W-:-:S02]  /*0760*/  IABS R27, R32 ;  /* 0x00000020001b7213 */ /* 0x000fc40000000000 */
[----:B------:R-:W-:Y:S01]  /*0770*/  IABS R29, R34 ;  /* 0x00000022001d7213 */ /* 0x000fe20000000000 */
[----:B------:R-:W-:Y:S01]  /*0780*/  @!P3 IMAD.MOV R19, RZ, RZ, -R19 ;  /* 0x000000ffff13b224 */ /* 0x000fe200078e0a13 */
[----:B------:R-:W-:Y:S01]  /*0790*/  LOP3.LUT R35, R17, 0x10, R20, 0xfe, !PT ;  /* 0x0000001011237812 */ /* 0x000fe200078efe14 */
[C---:B------:R-:W-:Y:S01]  /*07a0*/  IMAD.HI.U32 R14, R15.reuse, R27, RZ ;  /* 0x0000001b0f0e7227 */ /* 0x040fe200078e00ff */
[----:B------:R-:W-:Y:S02]  /*07b0*/  LOP3.LUT R9, R26, R21, RZ, 0xfc, !PT ;  /* 0x000000151a097212 */ /* 0x000fe400078efcff */
[-C--:B------:R-:W-:Y:S01]  /*07c0*/  LOP3.LUT R8, R12, R23.reuse, RZ, 0xfc, !PT ;  /* 0x000000170c087212 */ /* 0x080fe200078efcff */
[----:B------:R-:W-:Y:S01]  /*07d0*/  IMAD.MOV R21, RZ, RZ, -R14 ;  /* 0x000000ffff157224 */ /* 0x000fe200078e0a0e */
[-C--:B------:R-:W-:Y:S02]  /*07e0*/  LOP3.LUT R12, R28, R23.reuse, RZ, 0xfc, !PT ;  /* 0x000000171c0c7212 */ /* 0x080fe400078efcff */
[----:B------:R-:W-:Y:S01]  /*07f0*/  LOP3.LUT R14, R30, R23, RZ, 0xfc, !PT ;  /* 0x000000171e0e7212 */ /* 0x000fe200078efcff */
[----:B------:R-:W-:Y:S01]  /*0800*/  IMAD R27, R18, R21, R27 ;  /* 0x00000015121b7224 */ /* 0x000fe200078e021b */
[----:B------:R-:W-:Y:S01]  /*0810*/  SEL R22, R22, R19, !P0 ;  /* 0x0000001316167207 */ /* 0x000fe20004000000 */
[----:B------:R-:W-:Y:S01]  /*0820*/  IMAD.HI.U32 R19, R15, R29, RZ ;  /* 0x0000001d0f137227 */ /* 0x000fe200078e00ff */
[----:B------:R-:W-:-:S02]  /*0830*/  IABS R23, R35 ;  /* 0x0000002300177213 */ /* 0x000fc40000000000 */
[----:B------:R-:W-:Y:S01]  /*0840*/  LOP3.LUT R30, R17, 0x18, R20, 0xfe, !PT ;  /* 0x00000018111e7812 */ /* 0x000fe200078efe14 */
[----:B------:R-:W-:Y:S01]  /*0850*/  IMAD.MOV R19, RZ, RZ, -R19 ;  /* 0x000000ffff137224 */ /* 0x000fe200078e0a13 */
[----:B------:R-:W-:Y:S01]  /*0860*/  LOP3.LUT R38, R17, 0x28, R20, 0xfe, !PT ;  /* 0x0000002811267812 */ /* 0x000fe200078efe14 */
[C---:B------:R-:W-:Y:S01]  /*0870*/  IMAD.HI.U32 R21, R15.reuse, R23, RZ ;  /* 0x000000170f157227 */ /* 0x040fe200078e00ff */
[----:B------:R-:W-:Y:S02]  /*0880*/  IABS R25, R30 ;  /* 0x0000001e00197213 */ /* 0x000fe40000000000 */
[----:B------:R-:W-:Y:S01]  /*0890*/  IABS R28, R38 ;  /* 0x00000026001c7213 */ /* 0x000fe20000000000 */
[C---:B------:R-:W-:Y:S01]  /*08a0*/  IMAD R29, R18.reuse, R19, R29 ;  /* 0x00000013121d7224 */ /* 0x040fe200078e021d */
[C---:B------:R-:W-:Y:S01]  /*08b0*/  ISETP.GT.U32.AND P1, PT, R18.reuse, R27, PT ;  /* 0x0000001b1200720c */ /* 0x040fe20003f24070 */
[----:B------:R-:W-:Y:S01]  /*08c0*/  IMAD.MOV R21, RZ, RZ, -R21 ;  /* 0x000000ffff157224 */ /* 0x000fe200078e0a15 */
[----:B------:R-:W-:Y:S01]  /*08d0*/  LOP3.LUT R39, R17, 0x30, R20, 0xfe, !PT ;  /* 0x0000003011277812 */ /* 0x000fe200078efe14 */
[----:B------:R-:W-:Y:S01]  /*08e0*/  IMAD.HI.U32 R24, R15, R28, RZ ;  /* 0x0000001c0f187227 */ /* 0x000fe200078e00ff */
[----:B------:R-:W-:-:S02]  /*08f0*/  ISETP.GT.U32.AND P2, PT, R18, R29, PT ;  /* 0x0000001d1200720c */ /* 0x000fc40003f44070 */
[----:B------:R-:W-:Y:S01]  /*0900*/  LOP3.LUT R37, R17, 0x20, R20, 0xfe, !PT ;  /* 0x0000002011257812 */ /* 0x000fe200078efe14 */
[C---:B------:R-:W-:Y:S01]  /*0910*/  IMAD R19, R18.reuse, R21, R23 ;  /* 0x0000001512137224 */ /* 0x040fe200078e0217 */
[----:B------:R-:W-:Y:S01]  /*0920*/  LOP3.LUT R36, R17, 0x38, R20, 0xfe, !PT ;  /* 0x0000003811247812 */ /* 0x000fe200078efe14 */
[----:B------:R-:W-:Y:S01]  /*0930*/  IMAD.HI.U32 R21, R15, R25, RZ ;  /* 0x000000190f157227 */ /* 0x000fe200078e00ff */
[----:B------:R-:W-:Y:S02]  /*0940*/  IABS R26, R37 ;  /* 0x00000025001a7213 */ /* 0x000fe40000000000 */
[C---:B------:R-:W-:Y:S01]  /*0950*/  ISETP.GT.U32.AND P5, PT, R18.reuse, R19, PT ;  /* 0x000000131200720c */ /* 0x040fe20003fa4070 */
[----:B------:R-:W-:Y:S01]  /*0960*/  IMAD.MOV R21, RZ, RZ, -R21 ;  /* 0x000000ffff157224 */ /* 0x000fe200078e0a15 */
[----:B------:R-:W-:Y:S01]  /*0970*/  IABS R33, R36 ;  /* 0x0000002400217213 */ /* 0x000fe20000000000 */
[----:B------:R-:W-:Y:S01]  /*0980*/  IMAD.MOV R31, RZ, RZ, -R24 ;  /* 0x000000ffff1f7224 */ /* 0x000fe200078e0a18 */
[----:B------:R-:W-:Y:S01]  /*0990*/  IABS R24, R39 ;  /* 0x0000002700187213 */ /* 0x000fe20000000000 */
[----:B------:R-:W-:Y:S01]  /*09a0*/  IMAD R21, R18, R21, R25 ;  /* 0x0000001512157224 */ /* 0x000fe200078e0219 */
[----:B------:R-:W-:Y:S01]  /*09b0*/  ISETP.GE.AND P4, PT, R32, RZ, PT ;  /* 0x000000ff2000720c */ /* 0x000fe20003f86270 */
[C---:B------:R-:W-:Y:S01]  /*09c0*/  IMAD R25, R18.reuse, R31, R28 ;  /* 0x0000001f12197224 */ /* 0x040fe200078e021c */
[----:B------:R-:W-:Y:S01]  /*09d0*/  LEA R68, R9, UR10, 0x1 ;  /* 0x0000000a09447c11 */ /* 0x000fe2000f8e08ff */
[--C-:B------:R-:W-:Y:S01]  /*09e0*/  @!P2 IMAD.IADD R29, R29, 0x1, -R18.reuse ;  /* 0x000000011d1da824 */ /* 0x100fe200078e0a12 */
[C---:B------:R-:W-:Y:S01]  /*09f0*/  ISETP.GT.U32.AND P0, PT, R18.reuse, R21, PT ;  /* 0x000000151200720c */ /* 0x040fe20003f04070 */
[----:B------:R-:W-:Y:S01]  /*0a00*/  @!P1 IMAD.IADD R27, R27, 0x1, -R18 ;  /* 0x000000011b1b9824 */ /* 0x000fe200078e0a12 */
[C---:B------:R-:W-:Y:S01]  /*0a10*/  ISETP.GT.U32.AND P1, PT, R18.reuse, R25, PT ;  /* 0x000000191200720c */ /* 0x040fe20003f24070 */
[----:B------:R-:W-:Y:S01]  /*0a20*/  IMAD.MOV.U32 R31, RZ, RZ, R24 ;  /* 0x000000ffff1f7224 */ /* 0x000fe200078e0018 */
[----:B------:R-:W-:Y:S01]  /*0a30*/  ISETP.GT.U32.AND P2, PT, R18, R29, PT ;  /* 0x0000001d1200720c */ /* 0x000fe20003f44070 */
[----:B------:R-:W-:Y:S01]  /*0a40*/  @!P5 IMAD.IADD R19, R19, 0x1, -R18 ;  /* 0x000000011313d824 */ /* 0x000fe200078e0a12 */
[----:B------:R-:W-:Y:S01]  /*0a50*/  ISETP.GE.AND P5, PT, R34, RZ, PT ;  /* 0x000000ff2200720c */ /* 0x000fe20003fa6270 */
[----:B------:R-:W-:Y:S01]  /*0a60*/  IMAD.HI.U32 R23, R15, R26, RZ ;  /* 0x0000001a0f177227 */ /* 0x000fe200078e00ff */
[----:B------:R-:W-:-:S02]  /*0a70*/  ISETP.GT.U32.AND P6, PT, R18, R27, PT ;  /* 0x0000001b1200720c */ /* 0x000fc40003fc4070 */
[----:B------:R-:W-:Y:S01]  /*0a80*/  LEA R40, R11, UR10, 0x1 ;  /* 0x0000000a0b287c11 */ /* 0x000fe2000f8e08ff */
[----:B------:R-:W-:Y:S01]  /*0a90*/  IMAD.HI.U32 R24, R15, R31, RZ ;  /* 0x0000001f0f187227 */ /* 0x000fe200078e00ff */
[----:B------:R-:W-:Y:S02]  /*0aa0*/  LEA R47, R6, UR10, 0x1 ;  /* 0x0000000a062f7c11 */ /* 0x000fe4000f8e08ff */
[----:B------:R-:W-:Y:S01]  /*0ab0*/  LEA R42, R12, UR10, 0x1 ;  /* 0x0000000a0c2a7c11 */ /* 0x000fe2000f8e08ff */
[----:B------:R-:W-:Y:S02]  /*0ac0*/  IMAD.MOV R23, RZ, RZ, -R23 ;  /* 0x000000ffff177224 */ /* 0x000fe400078e0a17 */
[----:B------:R-:W-:Y:S02]  /*0ad0*/  IMAD.MOV R24, RZ, RZ, -R24 ;  /* 0x000000ffff187224 */ /* 0x000fe400078e0a18 */
[----:B------:R-:W-:Y:S01]  /*0ae0*/  @!P0 IMAD.IADD R21, R21, 0x1, -R18 ;  /* 0x0000000115158824 */ /* 0x000fe200078e0a12 */
[----:B------:R-:W-:Y:S01]  /*0af0*/  ISETP.GE.AND P0, PT, R35, RZ, PT ;  /* 0x000000ff2300720c */ /* 0x000fe20003f06270 */
[----:B------:R-:W-:-:S02]  /*0b00*/  IMAD R23, R18, R23, R26 ;  /* 0x0000001712177224 */ /* 0x000fc400078e021a */
[C---:B------:R-:W-:Y:S02]  /*0b10*/  IMAD R31, R18.reuse, R24, R31 ;  /* 0x00000018121f7224 */ /* 0x040fe400078e021f */
[--C-:B------:R-:W-:Y:S01]  /*0b20*/  @!P1 IMAD.IADD R25, R25, 0x1, -R18.reuse ;  /* 0x0000000119199824 */ /* 0x100fe200078e0a12 */
[C---:B------:R-:W-:Y:S01]  /*0b30*/  ISETP.GT.U32.AND P1, PT, R18.reuse, R21, PT ;  /* 0x000000151200720c */ /* 0x040fe20003f24070 */
[----:B------:R-:W-:Y:S01]  /*0b40*/  @!P2 IMAD.IADD R29, R29, 0x1, -R18 ;  /* 0x000000011d1da824 */ /* 0x000fe200078e0a12 */
[----:B------:R-:W-:Y:S01]  /*0b50*/  ISETP.GT.U32.AND P3, PT, R18, R23, PT ;  /* 0x000000171200720c */ /* 0x000fe20003f64070 */
[----:B------:R-:W-:-:S04]  /*0b60*/  IMAD.HI.U32 R15, R15, R33, RZ ;  /* 0x000000210f0f7227 */ /* 0x000fc800078e00ff */
[----:B------:R-:W-:Y:S01]  /*0b70*/  @!P5 IMAD.MOV R29, RZ, RZ, -R29 ;  /* 0x000000ffff1dd224 */ /* 0x000fe200078e0a1d */
[C---:B------:R-:W-:Y:S01]  /*0b80*/  ISETP.GT.U32.AND P5, PT, R18.reuse, R31, PT ;  /* 0x0000001f1200720c */ /* 0x040fe20003fa4070 */
[----:B------:R-:W-:Y:S02]  /*0b90*/  IMAD.MOV R15, RZ, RZ, -R15 ;  /* 0x000000ffff0f7224 */ /* 0x000fe400078e0a0f */
[--C-:B------:R-:W-:Y:S01]  /*0ba0*/  @!P6 IMAD.IADD R27, R27, 0x1, -R18.reuse ;  /* 0x000000011b1be824 */ /* 0x100fe200078e0a12 */
[C---:B------:R-:W-:Y:S01]  /*0bb0*/  ISETP.GT.U32.AND P6, PT, R18.reuse, R19, PT ;  /* 0x000000131200720c */ /* 0x040fe20003fc4070 */
[C---:B------:R-:W-:Y:S02]  /*0bc0*/  IMAD R33, R18.reuse, R15, R33 ;  /* 0x0000000f12217224 */ /* 0x040fe400078e0221 */
[--C-:B------:R-:W-:Y:S02]  /*0bd0*/  @!P1 IMAD.IADD R21, R21, 0x1, -R18.reuse ;  /* 0x0000000115159824 */ /* 0x100fe400078e0a12 */
[--C-:B------:R-:W-:Y:S01]  /*0be0*/  @!P3 IMAD.IADD R23, R23, 0x1, -R18.reuse ;  /* 0x000000011717b824 */ /* 0x100fe200078e0a12 */
[----:B------:R-:W-:Y:S01]  /*0bf0*/  ISETP.GT.U32.AND P1, PT, R18, R33, PT ;  /* 0x000000211200720c */ /* 0x000fe20003f24070 */
[----:B------:R-:W-:Y:S01]  /*0c00*/  IMAD.SHL.U32 R15, R22, 0x20, RZ ;  /* 0x00000020160f7824 */ /* 0x000fe200078e00ff */
[C---:B------:R-:W-:Y:S01]  /*0c10*/  ISETP.GT.U32.AND P3, PT, R18.reuse, R25, PT ;  /* 0x000000191200720c */ /* 0x040fe20003f64070 */
[--C-:B------:R-:W-:Y:S01]  /*0c20*/  @!P5 IMAD.IADD R31, R31, 0x1, -R18.reuse ;  /* 0x000000011f1fd824 */ /* 0x100fe200078e0a12 */
[----:B------:R-:W-:Y:S01]  /*0c30*/  ISETP.GT.U32.AND P2, PT, R18, R23, PT ;  /* 0x000000171200720c */ /* 0x000fe20003f44070 */
[----:B------:R-:W-:Y:S01]  /*0c40*/  @!P4 IMAD.MOV R27, RZ, RZ, -R27 ;  /* 0x000000ffff1bc224 */ /* 0x000fe200078e0a1b */
[----:B------:R-:W-:Y:S01]  /*0c50*/  ISETP.GE.AND P4, PT, R30, RZ, PT ;  /* 0x000000ff1e00720c */ /* 0x000fe20003f86270 */
[----:B------:R-:W-:Y:S01]  /*0c60*/  @!P6 IMAD.IADD R19, R19, 0x1, -R18 ;  /* 0x000000011313e824 */ /* 0x000fe200078e0a12 */
[----:B------:R-:W-:-:S02]  /*0c70*/  ISETP.GT.U32.AND P5, PT, R18, R31, PT ;  /* 0x0000001f1200720c */ /* 0x000fc40003fa4070 */
[----:B------:R-:W-:Y:S01]  /*0c80*/  ISETP.GE.AND P6, PT, R37, RZ, PT ;  /* 0x000000ff2500720c */ /* 0x000fe20003fc6270 */
[----:B------:R-:W-:Y:S01]  /*0c90*/  @!P0 IMAD.MOV R19, RZ, RZ, -R19 ;  /* 0x000000ffff138224 */ /* 0x000fe200078e0a13 */
[----:B------:R-:W-:Y:S01]  /*0ca0*/  LOP3.LUT R28, R15, R20, RZ, 0xfc, !PT ;  /* 0x000000140f1c7212 */ /* 0x000fe200078efcff */
[--C-:B------:R-:W-:Y:S01]  /*0cb0*/  @!P1 IMAD.IADD R33, R33, 0x1, -R18.reuse ;  /* 0x0000000121219824 */ /* 0x100fe200078e0a12 */
[----:B------:R-:W-:Y:S01]  /*0cc0*/  LOP3.LUT R30, R15, 0x8, R20, 0xfe, !PT ;  /* 0x000000080f1e7812 */ /* 0x000fe200078efe14 */
[--C-:B------:R-:W-:Y:S01]  /*0cd0*/  @!P3 IMAD.IADD R25, R25, 0x1, -R18.reuse ;  /* 0x000000011919b824 */ /* 0x100fe200078e0a12 */
[----:B------:R-:W-:Y:S01]  /*0ce0*/  ISETP.GE.AND P3, PT, R39, RZ, PT ;  /* 0x000000ff2700720c */ /* 0x000fe20003f66270 */
[----:B------:R-:W-:Y:S01]  /*0cf0*/  @!P2 IMAD.IADD R23, R23, 0x1, -R18 ;  /* 0x000000011717a824 */ /* 0x000fe200078e0a12 */
[----:B------:R-:W-:Y:S01]  /*0d00*/  ISETP.GT.U32.AND P1, PT, R18, R33, PT ;  /* 0x000000211200720c */ /* 0x000fe20003f24070 */
[----:B------:R-:W-:Y:S01]  /*0d10*/  IMAD.HI R22, R30, 0x2aaaaaab, RZ ;  /* 0x2aaaaaab1e167827 */ /* 0x000fe200078e02ff */
[----:B------:R-:W-:-:S02]  /*0d20*/  ISETP.GE.AND P2, PT, R38, RZ, PT ;  /* 0x000000ff2600720c */ /* 0x000fc40003f46270 */
[----:B------:R-:W-:Y:S01]  /*0d30*/  LOP3.LUT R32, R15, 0x10, R20, 0xfe, !PT ;  /* 0x000000100f207812 */ /* 0x000fe200078efe14 */
[----:B------:R-:W-:Y:S01]  /*0d40*/  @!P5 IMAD.IADD R31, R31, 0x1, -R18 ;  /* 0x000000011f1fd824 */ /* 0x000fe200078e0a12 */
[----:B------:R-:W-:Y:S01]  /*0d50*/  LOP3.LUT R34, R15, 0x18, R20, 0xfe, !PT ;  /* 0x000000180f227812 */ /* 0x000fe200078efe14 */
[----:B------:R-:W-:Y:S01]  /*0d60*/  IMAD.HI R20, R28, 0x2aaaaaab, RZ ;  /* 0x2aaaaaab1c147827 */ /* 0x000fe200078e02ff */
[----:B------:R-:W-:Y:S02]  /*0d70*/  ISETP.GE.AND P5, PT, R36, RZ, PT ;  /* 0x000000ff2400720c */ /* 0x000fe40003fa6270 */
[----:B------:R-:W-:Y:S01]  /*0d80*/  SHF.R.U32.HI R37, RZ, 0x1f, R22 ;  /* 0x0000001fff257819 */ /* 0x000fe20000011616 */
[----:B------:R-:W-:Y:S01]  /*0d90*/  IMAD.HI R24, R32, 0x2aaaaaab, RZ ;  /* 0x2aaaaaab20187827 */ /* 0x000fe200078e02ff */
[----:B------:R-:W-:Y:S02]  /*0da0*/  SHF.R.U32.HI R35, RZ, 0x1f, R20 ;  /* 0x0000001fff237819 */ /* 0x000fe40000011614 */
[----:B------:R-:W-:Y:S01]  /*0db0*/  LEA.HI R37, R22, R37, RZ, 0x17 ;  /* 0x0000002516257211 */ /* 0x000fe200078fb8ff */
[----:B------:R-:W-:Y:S01]  /*0dc0*/  IMAD.HI R26, R34, 0x2aaaaaab, RZ ;  /* 0x2aaaaaab221a7827 */ /* 0x000fe200078e02ff */
[----:B------:R-:W-:-:S02]  /*0dd0*/  SHF.R.U32.HI R39, RZ, 0x1f, R24 ;  /* 0x0000001fff277819 */ /* 0x000fc40000011618 */
[----:B------:R-:W-:Y:S01]  /*0de0*/  LEA.HI R35, R20, R35, RZ, 0x17 ;  /* 0x0000002314237211 */ /* 0x000fe200078fb8ff */
[----:B------:R-:W-:Y:S01]  /*0df0*/  @!P1 IMAD.IADD R33, R33, 0x1, -R18 ;  /* 0x0000000121219824 */ /* 0x000fe200078e0a12 */
[----:B------:R-:W-:Y:S01]  /*0e00*/  SHF.R.U32.HI R41, RZ, 0x1f, R26 ;  /* 0x0000001fff297819 */ /* 0x000fe2000001161a */
[----:B------:R-:W-:Y:S01]  /*0e10*/  @!P4 IMAD.MOV R21, RZ, RZ, -R21 ;  /* 0x000000ffff15c224 */ /* 0x000fe200078e0a15 */
[----:B------:R-:W-:Y:S01]  /*0e20*/  ISETP.NE.AND P1, PT, R0, RZ, PT ;  /* 0x000000ff0000720c */ /* 0x000fe20003f25270 */
[----:B------:R-:W-:Y:S01]  /*0e30*/  @!P6 IMAD.MOV R23, RZ, RZ, -R23 ;  /* 0x000000ffff17e224 */ /* 0x000fe200078e0a17 */
[----:B------:R-:W-:Y:S01]  /*0e40*/  LOP3.LUT R18, RZ, R0, RZ, 0x33, !PT ;  /* 0x00000000ff127212 */ /* 0x000fe200078e33ff */
[----:B------:R-:W-:Y:S01]  /*0e50*/  @!P2 IMAD.MOV R25, RZ, RZ, -R25 ;  /* 0x000000ffff19a224 */ /* 0x000fe200078e0a19 */
[----:B------:R-:W-:Y:S01]  /*0e60*/  LEA.HI R39, R24, R39, RZ, 0x17 ;  /* 0x0000002718277211 */ /* 0x000fe200078fb8ff */
[----:B------:R-:W-:Y:S01]  /*0e70*/  @!P3 IMAD.MOV R31, RZ, RZ, -R31 ;  /* 0x000000ffff1fb224 */ /* 0x000fe200078e0a1f */
[----:B------:R-:W-:Y:S01]  /*0e80*/  LEA.HI R41, R26, R41, RZ, 0x17 ;  /* 0x000000291a297211 */ /* 0x000fe200078fb8ff */
[----:B------:R-:W-:Y:S01]  /*0e90*/  @!P5 IMAD.MOV R33, RZ, RZ, -R33 ;  /* 0x000000ffff21d224 */ /* 0x000fe200078e0a21 */
[C---:B------:R-:W-:Y:S01]  /*0ea0*/  SEL R22, R18.reuse, R19, !P1 ;  /* 0x0000001312167207 */ /* 0x040fe20004800000 */
[----:B------:R-:W-:Y:S01]  /*0eb0*/  IMAD R35, R35, -0xc00, R28 ;  /* 0xfffff40023237824 */ /* 0x000fe200078e021c */
[C---:B------:R-:W-:Y:S01]  /*0ec0*/  SEL R24, R18.reuse, R21, !P1 ;  /* 0x0000001512187207 */ /* 0x040fe20004800000 */
[----:B------:R-:W-:Y:S01]  /*0ed0*/  IMAD R37, R37, -0xc00, R30 ;  /* 0xfffff40025257824 */ /* 0x000fe200078e021e */
[C---:B------:R-:W-:Y:S01]  /*0ee0*/  SEL R20, R18.reuse, R27, !P1 ;  /* 0x0000001b12147207 */ /* 0x040fe20004800000 */
[----:B------:R-:W-:Y:S01]  /*0ef0*/  IMAD R39, R39, -0xc00, R32 ;  /* 0xfffff40027277824 */ /* 0x000fe200078e0220 */
[C---:B------:R-:W-:Y:S01]  /*0f00*/  SEL R29, R18.reuse, R29, !P1 ;  /* 0x0000001d121d7207 */ /* 0x040fe20004800000 */
[----:B------:R-:W-:Y:S01]  /*0f10*/  IMAD R41, R41, -0xc00, R34 ;  /* 0xfffff40029297824 */ /* 0x000fe200078e0222 */
[----:B------:R-:W-:Y:S01]  /*0f20*/  SEL R23, R18, R23, !P1 ;  /* 0x0000001712177207 */ /* 0x000fe20004800000 */
[----:B------:R-:W-:Y:S01]  /*0f30*/  IMAD R21, R22, 0xc00, RZ ;  /* 0x00000c0016157824 */ /* 0x000fe200078e02ff */
[----:B------:R-:W-:Y:S01]  /*0f40*/  SEL R25, R18, R25, !P1 ;  /* 0x0000001912197207 */ /* 0x000fe20004800000 */
[----:B------:R-:W-:Y:S01]  /*0f50*/  IMAD R22, R24, 0xc00, RZ ;  /* 0x00000c0018167824 */ /* 0x000fe200078e02ff */
[----:B------:R-:W-:Y:S01]  /*0f60*/  SEL R31, R18, R31, !P1 ;  /* 0x0000001f121f7207 */ /* 0x000fe20004800000 */
[----:B------:R-:W-:Y:S01]  /*0f70*/  IMAD R19, R20, 0xc00, RZ ;  /* 0x00000c0014137824 */ /* 0x000fe200078e02ff */
[----:B------:R-:W-:Y:S01]  /*0f80*/  SEL R18, R18, R33, !P1 ;  /* 0x0000002112127207 */ /* 0x000fe20004800000 */
[----:B------:R-:W-:-:S02]  /*0f90*/  IMAD R24, R25, 0xc00, RZ ;  /* 0x00000c0019187824 */ /* 0x000fc400078e02ff */
[----:B------:R-:W-:Y:S02]  /*0fa0*/  IMAD.SHL.U32 R27, R16, 0x8, RZ ;  /* 0x00000008101b7824 */ /* 0x000fe400078e00ff */
[----:B------:R-:W-:Y:S02]  /*0fb0*/  IMAD R32, R41, 0xc00, RZ ;  /* 0x00000c0029207824 */ /* 0x000fe400078e02ff */
[----:B------:R-:W-:Y:S01]  /*0fc0*/  IMAD R26, R35, 0xc00, RZ ;  /* 0x00000c00231a7824 */ /* 0x000fe200078e02ff */
[C-C-:B------:R-:W-:Y:S01]  /*0fd0*/  IADD3 R48, R46.reuse, R21, R27.reuse ;  /* 0x000000152e307210 */ /* 0x140fe20007ffe01b */
        /* <DEDUP_REMOVED lines=9> */
[--C-:B------:R-:W-:Y:S01]  /*1070*/  IADD3 R16, R46, R20, R27.reuse ;  /* 0x000000142e107210 */ /* 0x100fe20007ffe01b */
[----:B------:R-:W-:Y:S01]  /*1080*/  IMAD R18, R18, 0xc00, RZ ;  /* 0x00000c0012127824 */ /* 0x000fe200078e02ff */
[----:B------:R-:W-:-:S02]  /*1090*/  IADD3 R53, R46, R22, R27 ;  /* 0x000000162e357210 */ /* 0x000fc40007ffe01b */
[C-C-:B------:R-:W-:Y:S02]  /*10a0*/  IADD3 R51, R46.reuse, R23, R27.reuse ;  /* 0x000000172e337210 */ /* 0x140fe40007ffe01b */
[C-C-:B------:R-:W-:Y:S02]  /*10b0*/  IADD3 R50, R46.reuse, R24, R27.reuse ;  /* 0x000000182e327210 */ /* 0x140fe40007ffe01b */
[C-C-:B------:R-:W-:Y:S02]  /*10c0*/  IADD3 R52, R46.reuse, R25, R27.reuse ;  /* 0x000000192e347210 */ /* 0x140fe40007ffe01b */
[C-C-:B------:R-:W-:Y:S02]  /*10d0*/  IADD3 R41, R46.reuse, R18, R27.reuse ;  /* 0x000000122e297210 */ /* 0x140fe40007ffe01b */
[----:B------:R-:W-:Y:S02]  /*10e0*/  IADD3 R46, R46, R19, R27 ;  /* 0x000000132e2e7210 */ /* 0x000fe40007ffe01b */
[----:B------:R-:W-:-:S02]  /*10f0*/  LOP3.LUT R27, R27, 0x38, R67, 0xf8, !PT ;  /* 0x000000381b1b7812 */ /* 0x000fc400078ef843 */
[----:B------:R-:W-:Y:S02]  /*1100*/  LOP3.LUT R67, R67, 0x18, RZ, 0xc0, !PT ;  /* 0x0000001843437812 */ /* 0x000fe400078ec0ff */
[-C--:B------:R-:W-:Y:S02]  /*1110*/  LOP3.LUT R43, R23, R27.reuse, RZ, 0xfc, !PT ;  /* 0x0000001b172b7212 */ /* 0x080fe400078efcff */
[-C--:B------:R-:W-:Y:S02]  /*1120*/  LOP3.LUT R23, R19, R27.reuse, RZ, 0xfc, !PT ;  /* 0x0000001b13177212 */ /* 0x080fe400078efcff */
[-C--:B------:R-:W-:Y:S02]  /*1130*/  LOP3.LUT R39, R20, R27.reuse, RZ, 0xfc, !PT ;  /* 0x0000001b14277212 */ /* 0x080fe400078efcff */
[-C--:B------:R-:W-:Y:S02]  /*1140*/  LOP3.LUT R21, R21, R27.reuse, RZ, 0xfc, !PT ;  /* 0x0000001b15157212 */ /* 0x080fe400078efcff */
[-C--:B------:R-:W-:Y:S01]  /*1150*/  LOP3.LUT R37, R22, R27.reuse, RZ, 0xfc, !PT ;  /* 0x0000001b16257212 */ /* 0x080fe200078efcff */
[----:B-1---5:R-:W-:Y:S01]  /*1160*/  IMAD.WIDE R22, R23, 0x2, R56 ;  /* 0x0000000217167825 */ /* 0x022fe200078e0238 */
[----:B------:R-:W-:-:S02]  /*1170*/  LOP3.LUT R55, R24, R27, RZ, 0xfc, !PT ;  /* 0x0000001b18377212 */ /* 0x000fc400078efcff */
[-C--:B------:R-:W-:Y:S01]  /*1180*/  LOP3.LUT R45, R25, R27.reuse, RZ, 0xfc, !PT ;  /* 0x0000001b192d7212 */ /* 0x080fe200078efcff */
[--C-:B------:R-:W-:Y:S01]  /*1190*/  IMAD.WIDE R38, R39, 0x2, R56.reuse ;  /* 0x0000000227267825 */ /* 0x100fe200078e0238 */
[-C--:B------:R-:W-:Y:S01]  /*11a0*/  LOP3.LUT R69, R18, R27.reuse, RZ, 0xfc, !PT ;  /* 0x0000001b12457212 */ /* 0x080fe200078efcff */
[----:B------:R-:W-:Y:S01]  /*11b0*/  @!PT LDS RZ, [RZ] ;  /* 0x00000000fffff984 */ /* 0x000fe20000000800 */
[----:B------:R-:W-:Y:S01]  /*11c0*/  @!PT LDS RZ, [RZ] ;  /* 0x00000000fffff984 */ /* 0x000fe20000000800 */
[----:B------:R-:W-:Y:S01]  /*11d0*/  @!PT LDS RZ, [RZ] ;  /* 0x00000000fffff984 */ /* 0x000fe20000000800 */
[----:B------:R-:W-:Y:S01]  /*11e0*/  LDGSTS.E.BYPASS.128 [R66], desc[UR14][R22.64] ;  /* 0x0000000016427fae */ /* 0x000fe2000b901c4e */
[-C--:B------:R-:W-:Y:S01]  /*11f0*/  LOP3.LUT R35, R26, R27.reuse, RZ, 0xfc, !PT ;  /* 0x0000001b1a237212 */ /* 0x080fe200078efcff */
[--C-:B------:R-:W-:Y:S01]  /*1200*/  IMAD.WIDE R24, R21, 0x2, R56.reuse ;  /* 0x0000000215187825 */ /* 0x100fe200078e0238 */
[-C--:B------:R-:W-:Y:S01]  /*1210*/  LOP3.LUT R29, R28, R27.reuse, RZ, 0xfc, !PT ;  /* 0x0000001b1c1d7212 */ /* 0x080fe200078efcff */
[----:B------:R-:W-:Y:S01]  /*1220*/  LDGSTS.E.BYPASS.128 [R68], desc[UR14][R38.64] ;  /* 0x0000000026447fae */ /* 0x000fe2000b901c4e */
[-C--:B------:R-:W-:Y:S01]  /*1230*/  LOP3.LUT R31, R32, R27.reuse, RZ, 0xfc, !PT ;  /* 0x0000001b201f7212 */ /* 0x080fe200078efcff */
[--C-:B------:R-:W-:Y:S01]  /*1240*/  IMAD.WIDE R20, R37, 0x2, R56.reuse ;  /* 0x0000000225147825 */ /* 0x100fe200078e0238 */
[----:B------:R-:W-:Y:S01]  /*1250*/  LOP3.LUT R33, R30, R27, RZ, 0xfc, !PT ;  /* 0x0000001b1e217212 */ /* 0x000fe200078efcff */
[----:B------:R-:W-:Y:S02]  /*1260*/  LDGSTS.E.BYPASS.128 [R40], desc[UR14][R24.64] ;  /* 0x0000000018287fae */ /* 0x000fe4000b901c4e */
[--C-:B------:R-:W-:Y:S01]  /*1270*/  IMAD.WIDE R18, R43, 0x2, R56.reuse ;  /* 0x000000022b127825 */ /* 0x100fe200078e0238 */
[----:B------:R-:W-:Y:S01]  /*1280*/  LEA R43, R10, UR10, 0x1 ;  /* 0x0000000a0a2b7c11 */ /* 0x000fe2000f8e08ff */
[----:B------:R-:W-:Y:S02]  /*1290*/  LDGSTS.E.BYPASS.128 [R62], desc[UR14][R20.64] ;  /* 0x00000000143e7fae */ /* 0x000fe4000b901c4e */
[----:B------:R-:W-:-:S02]  /*12a0*/  IMAD.WIDE R54, R55, 0x2, R56 ;  /* 0x0000000237367825 */ /* 0x000fc400078e0238 */
[----:B------:R-:W-:Y:S02]  /*12b0*/  LDGSTS.E.BYPASS.128 [R60], desc[UR14][R18.64] ;  /* 0x00000000123c7fae */ /* 0x000fe4000b901c4e */
[--C-:B------:R-:W-:Y:S01]  /*12c0*/  IMAD.WIDE R36, R45, 0x2, R56.reuse ;  /* 0x000000022d247825 */ /* 0x100fe200078e0238 */
[----:B------:R-:W-:Y:S01]  /*12d0*/  LEA R45, R8, UR10, 0x1 ;  /* 0x0000000a082d7c11 */ /* 0x000fe2000f8e08ff */
[----:B------:R-:W-:Y:S02]  /*12e0*/  LDGSTS.E.BYPASS.128 [R58], desc[UR14][R54.64] ;  /* 0x00000000363a7fae */ /* 0x000fe4000b901c4e */
[----:B------:R-:W-:Y:S01]  /*12f0*/  IMAD.WIDE R26, R69, 0x2, R56 ;  /* 0x00000002451a7825 */ /* 0x000fe200078e0238 */
[----:B------:R-:W-:Y:S01]  /*1300*/  LEA R69, R14, UR10, 0x1 ;  /* 0x0000000a0e457c11 */ /* 0x000fe2000f8e08ff */
[----:B------:R-:W-:Y:S02]  /*1310*/  LDGSTS.E.BYPASS.128 [R49], desc[UR14][R36.64] ;  /* 0x0000000024317fae */ /* 0x000fe4000b901c4e */
[----:B------:R-:W-:-:S02]  /*1320*/  IMAD.WIDE R34, R35, 0x2, R64 ;  /* 0x0000000223227825 */ /* 0x000fc400078e0240 */
[----:B------:R-:W-:Y:S02]  /*1330*/  LDGSTS.E.BYPASS.128 [R47], desc[UR14][R26.64] ;  /* 0x000000001a2f7fae */ /* 0x000fe4000b901c4e */
[--C-:B------:R-:W-:Y:S02]  /*1340*/  IMAD.WIDE R28, R29, 0x2, R64.reuse ;  /* 0x000000021d1c7825 */ /* 0x100fe400078e0240 */
[----:B------:R-:W0:Y:S02]  /*1350*/  LDGDEPBAR ;  /* 0x00000000000079af */ /* 0x000e240000000000 */
[--C-:B------:R-:W-:Y:S02]  /*1360*/  IMAD.WIDE R32, R33, 0x2, R64.reuse ;  /* 0x0000000221207825 */ /* 0x100fe400078e0240 */
[----:B------:R-:W-:Y:S02]  /*1370*/  LDGSTS.E.BYPASS.128 [R45+0x14000], desc[UR14][R34.64] ;  /* 0x14000000222d7fae */ /* 0x000fe4000b901c4e */
[----:B------:R-:W-:-:S02]  /*1380*/  IMAD.WIDE R30, R31, 0x2, R64 ;  /* 0x000000021f1e7825 */ /* 0x000fc400078e0240 */
[----:B------:R-:W-:Y:S04]  /*1390*/  LDGSTS.E.BYPASS.128 [R43+0x14000], desc[UR14][R28.64] ;  /* 0x140000001c2b7fae */ /* 0x000fe8000b901c4e */
[----:B------:R-:W-:Y:S04]  /*13a0*/  LDGSTS.E.BYPASS.128 [R42+0x14000], desc[UR14][R32.64] ;  /* 0x14000000202a7fae */ /* 0x000fe8000b901c4e */
[----:B------:R-:W-:Y:S04]  /*13b0*/  LDGSTS.E.BYPASS.128 [R69+0x14000], desc[UR14][R30.64] ;  /* 0x140000001e457fae */ /* 0x000fe8000b901c4e */
[----:B------:R-:W0:Y:S01]  /*13c0*/  LDGDEPBAR ;  /* 0x00000000000079af */ /* 0x000e220000000000 */
[----:B------:R-:W-:Y:S06]  /*13d0*/  BAR.SYNC.DEFER_BLOCKING 0x0 ;  /* 0x0000000000007b1d */ /* 0x000fec0000010000 */
[----:B------:R-:W-:Y:S01]  /*13e0*/  @!PT LDS RZ, [RZ] ;  /* 0x00000000fffff984 */ /* 0x000fe20000000800 */
[----:B------:R-:W-:Y:S01]  /*13f0*/  @!PT LDS RZ, [RZ] ;  /* 0x00000000fffff984 */ /* 0x000fe20000000800 */
[----:B------:R-:W-:Y:S01]  /*1400*/  @!PT LDS RZ, [RZ] ;  /* 0x00000000fffff984 */ /* 0x000fe20000000800 */
[----:B------:R-:W-:Y:S04]  /*1410*/  LDGSTS.E.BYPASS.128 [R66+0x4000], desc[UR14][R22.64+0x100] ;  /* 0x0400010016427fae */ /* 0x000fe8000b901c4e */
[----:B------:R-:W-:Y:S04]  /*1420*/  LDGSTS.E.BYPASS.128 [R68+0x4000], desc[UR14][R38.64+0x100] ;  /* 0x0400010026447fae */ /* 0x000fe8000b901c4e */
[----:B------:R-:W-:Y:S04]  /*1430*/  LDGSTS.E.BYPASS.128 [R40+0x4000], desc[UR14][R24.64+0x100] ;  /* 0x0400010018287fae */ /* 0x000fe8000b901c4e */
[----:B------:R-:W-:Y:S04]  /*1440*/  LDGSTS.E.BYPASS.128 [R62+0x4000], desc[UR14][R20.64+0x100] ;  /* 0x04000100143e7fae */ /* 0x000fe8000b901c4e */
[----:B------:R-:W-:Y:S04]  /*1450*/  LDGSTS.E.BYPASS.128 [R60+0x4000], desc[UR14][R18.64+0x100] ;  /* 0x04000100123c7fae */ /* 0x000fe8000b901c4e */
[----:B------:R-:W-:Y:S04]  /*1460*/  LDGSTS.E.BYPASS.128 [R58+0x4000], desc[UR14][R54.64+0x100] ;  /* 0x04000100363a7fae */ /* 0x000fe8000b901c4e */
[----:B------:R-:W-:Y:S04]  /*1470*/  LDGSTS.E.BYPASS.128 [R49+0x4000], desc[UR14][R36.64+0x100] ;  /* 0x0400010024317fae */ /* 0x000fe8000b901c4e */
[----:B------:R-:W-:Y:S04]  /*1480*/  LDGSTS.E.BYPASS.128 [R47+0x4000], desc[UR14][R26.64+0x100] ;  /* 0x040001001a2f7fae */ /* 0x000fe8000b901c4e */
[----:B------:R-:W0:Y:S04]  /*1490*/  LDGDEPBAR ;  /* 0x00000000000079af */ /* 0x000e280000000000 */
[----:B------:R-:W-:Y:S04]  /*14a0*/  LDGSTS.E.BYPASS.128 [R45+0x16000], desc[UR14][R34.64+0x100] ;  /* 0x16000100222d7fae */ /* 0x000fe8000b901c4e */
        /* <DEDUP_REMOVED lines=26> */
[----:B------:R1:W-:Y:S04]  /*1650*/  LDGSTS.E.BYPASS.128 [R66+0xc000], desc[UR14][R22.64+0x300] ;  /* 0x0c00030016427fae */ /* 0x0003e8000b901c4e */
[----:B------:R2:W-:Y:S04]  /*1660*/  LDGSTS.E.BYPASS.128 [R68+0xc000], desc[UR14][R38.64+0x300] ;  /* 0x0c00030026447fae */ /* 0x0005e8000b901c4e */
[----:B------:R3:W-:Y:S01]  /*1670*/  LDGSTS.E.BYPASS.128 [R40+0xc000], desc[UR14][R24.64+0x300] ;  /* 0x0c00030018287fae */ /* 0x0007e2000b901c4e */
[----:B-1----:R-:W-:-:S03]  /*1680*/  SHF.R.U32.HI R22, RZ, 0x2, R2 ;  /* 0x00000002ff167819 */ /* 0x002fc60000011602 */
[----:B------:R1:W-:Y:S01]  /*1690*/  LDGSTS.E.BYPASS.128 [R62+0xc000], desc[UR14][R20.64+0x300] ;  /* 0x0c000300143e7fae */ /* 0x0003e2000b901c4e */
[----:B------:R-:W-:Y:S02]  /*16a0*/  SHF.R.U32.HI R66, RZ, 0x2, R2 ;  /* 0x00000002ff427819 */ /* 0x000fe40000011602 */
[----:B------:R-:W-:Y:S01]  /*16b0*/  SGXT.U32 R22, R22, 0x5 ;  /* 0x000000051616781a */ /* 0x000fe20000000000 */
[----:B------:R4:W-:Y:S01]  /*16c0*/  LDGSTS.E.BYPASS.128 [R60+0xc000], desc[UR14][R18.64+0x300] ;  /* 0x0c000300123c7fae */ /* 0x0009e2000b901c4e */
[--C-:B--2---:R-:W-:Y:S02]  /*16d0*/  IMAD.WIDE R38, R48, 0x2, R56.reuse ;  /* 0x0000000230267825 */ /* 0x104fe400078e0238 */
[----:B------:R-:W-:Y:S01]  /*16e0*/  LOP3.LUT R17, R22, R17, RZ, 0xfc, !PT ;  /* 0x0000001116117212 */ /* 0x000fe200078efcff */
[----:B------:R-:W-:Y:S01]  /*16f0*/  LDGSTS.E.BYPASS.128 [R58+0xc000], desc[UR14][R54.64+0x300] ;  /* 0x0c000300363a7fae */ /* 0x000fe2000b901c4e */
[----:B---3--:R-:W-:-:S03]  /*1700*/  IMAD.WIDE R40, R41, 0x2, R56 ;  /* 0x0000000229287825 */ /* 0x008fc600078e0238 */
[----:B------:R2:W-:Y:S01]  /*1710*/  LDGSTS.E.BYPASS.128 [R49+0xc000], desc[UR14][R36.64+0x300] ;  /* 0x0c00030024317fae */ /* 0x0005e2000b901c4e */
[----:B-1----:R-:W-:-:S03]  /*1720*/  IMAD.WIDE R20, R52, 0x2, R56 ;  /* 0x0000000234147825 */ /* 0x002fc600078e0238 */
[----:B------:R1:W-:Y:S01]  /*1730*/  LDGSTS.E.BYPASS.128 [R47+0xc000], desc[UR14][R26.64+0x300] ;  /* 0x0c0003001a2f7fae */ /* 0x0003e2000b901c4e */
[--C-:B------:R-:W-:Y:S01]  /*1740*/  IMAD.WIDE R24, R16, 0x2, R56.reuse ;  /* 0x0000000210187825 */ /* 0x100fe200078e0238 */
[----:B------:R-:W-:Y:S02]  /*1750*/  IADD3 R16, P0, R40, 0x400, RZ ;  /* 0x0000040028107810 */ /* 0x000fe40007f1e0ff */
[----:B----4-:R-:W-:Y:S01]  /*1760*/  IADD3 R18, P1, R20, 0x400, RZ ;  /* 0x0000040014127810 */ /* 0x010fe20007f3e0ff */
[--C-:B------:R-:W-:Y:S01]  /*1770*/  IMAD.WIDE R22, R50, 0x2, R56.reuse ;  /* 0x0000000232167825 */ /* 0x100fe200078e0238 */
[----:B------:R-:W0:Y:S01]  /*1780*/  LDGDEPBAR ;  /* 0x00000000000079af */ /* 0x000e220000000000 */
[----:B--2---:R-:W-:Y:S02]  /*1790*/  CS2R R36, SRZ ;  /* 0x0000000000247805 */ /* 0x004fe4000001ff00 */
[--C-:B------:R-:W-:Y:S01]  /*17a0*/  IMAD.WIDE R50, R51, 0x2, R56.reuse ;  /* 0x0000000233327825 */ /* 0x100fe200078e0238 */
[----:B------:R-:W-:Y:S01]  /*17b0*/  IADD3 R19, P2, R22, 0x400, RZ ;  /* 0x0000040016137810 */ /* 0x000fe20007f5e0ff */
[----:B------:R2:W-:Y:S01]  /*17c0*/  LDGSTS.E.BYPASS.128 [R45+0x1a000], desc[UR14][R34.64+0x300] ;  /* 0x1a000300222d7fae */ /* 0x0005e2000b901c4e */
[----:B-1----:R-:W-:Y:S01]  /*17d0*/  CS2R R26, SRZ ;  /* 0x00000000001a7805 */ /* 0x002fe2000001ff00 */
[----:B------:R-:W-:-:S02]  /*17e0*/  IMAD.WIDE R52, R53, 0x2, R56 ;  /* 0x0000000235347825 */ /* 0x000fc400078e0238 */
[----:B------:R1:W-:Y:S02]  /*17f0*/  LDGSTS.E.BYPASS.128 [R43+0x1a000], desc[UR14][R28.64+0x300] ;  /* 0x1a0003001c2b7fae */ /* 0x0003e4000b901c4e */
[----:B------:R-:W-:Y:S01]  /*1800*/  IMAD.X R20, RZ, RZ, R41, P0 ;  /* 0x000000ffff147224 */ /* 0x000fe200000e0629 */
[----:B------:R-:W-:Y:S01]  /*1810*/  IADD3 R22, P0, R50, 0x400, RZ ;  /* 0x0000040032167810 */ /* 0x000fe20007f1e0ff */
[----:B------:R-:W-:Y:S01]  /*1820*/  IMAD.X R21, RZ, RZ, R21, P1 ;  /* 0x000000ffff157224 */ /* 0x000fe200008e0615 */
[----:B------:R-:W-:Y:S01]  /*1830*/  IADD3 R40, P1, R52, 0x400, RZ ;  /* 0x0000040034287810 */ /* 0x000fe20007f3e0ff */
[----:B------:R-:W-:Y:S01]  /*1840*/  IMAD.WIDE R56, R46, 0x2, R56 ;  /* 0x000000022e387825 */ /* 0x000fe200078e0238 */
[----:B------:R3:W-:Y:S01]  /*1850*/  LDGSTS.E.BYPASS.128 [R42+0x1a000], desc[UR14][R32.64+0x300] ;  /* 0x1a000300202a7fae */ /* 0x0007e2000b901c4e */
[----:B--2---:R-:W-:Y:S02]  /*1860*/  CS2R R34, SRZ ;  /* 0x0000000000227805 */ /* 0x004fe4000001ff00 */
[----:B------:R-:W-:Y:S01]  /*1870*/  IMAD.X R23, RZ, RZ, R23, P2 ;  /* 0x000000ffff177224 */ /* 0x000fe200010e0617 */
[----:B------:R-:W-:Y:S01]  /*1880*/  IADD3 R41, P2, R38, 0x400, RZ ;  /* 0x0000040026297810 */ /* 0x000fe20007f5e0ff */
[----:B------:R-:W-:Y:S01]  /*1890*/  IMAD.X R50, RZ, RZ, R51, P0 ;  /* 0x000000ffff327224 */ /* 0x000fe200000e0633 */
[----:B------:R-:W-:Y:S01]  /*18a0*/  IADD3 R51, P0, R24, 0x400, RZ ;  /* 0x0000040018337810 */ /* 0x000fe20007f1e0ff */
[----:B------:R-:W-:Y:S01]  /*18b0*/  IMAD.X R52, RZ, RZ, R53, P1 ;  /* 0x000000ffff347224 */ /* 0x000fe200008e0635 */
[----:B------:R-:W-:Y:S01]  /*18c0*/  IADD3 R54, P1, R56, 0x400, RZ ;  /* 0x0000040038367810 */ /* 0x000fe20007f3e0ff */
[----:B------:R-:W-:Y:S01]  /*18d0*/  IMAD.WIDE R60, R61, 0x2, R64 ;  /* 0x000000023d3c7825 */ /* 0x000fe200078e0240 */
[----:B------:R2:W-:Y:S01]  /*18e0*/  LDGSTS.E.BYPASS.128 [R69+0x1a000], desc[UR14][R30.64+0x300] ;  /* 0x1a0003001e457fae */ /* 0x0005e2000b901c4e */
[----:B-1----:R-:W-:-:S02]  /*18f0*/  CS2R R28, SRZ ;  /* 0x00000000001c7805 */ /* 0x002fc4000001ff00 */
[----:B---3--:R-:W-:Y:S01]  /*1900*/  CS2R R32, SRZ ;  /* 0x0000000000207805 */ /* 0x008fe2000001ff00 */
[----:B------:R-:W-:Y:S01]  /*1910*/  IMAD.X R53, RZ, RZ, R39, P2 ;  /* 0x000000ffff357224 */ /* 0x000fe200010e0627 */
[----:B------:R-:W0:Y:S01]  /*1920*/  LDGDEPBAR ;  /* 0x00000000000079af */ /* 0x000e220000000000 */
[----:B------:R-:W-:Y:S02]  /*1930*/  IMAD.X R55, RZ, RZ, R25, P0 ;  /* 0x000000ffff377224 */ /* 0x000fe400000e0619 */
[----:B------:R-:W-:-:S04]  /*1940*/  IMAD.WIDE R38, R44, 0x2, R64 ;  /* 0x000000022c267825 */ /* 0x000fc800078e0240 */
[----:B------:R-:W-:Y:S01]  /*1950*/  IMAD.X R56, RZ, RZ, R57, P1 ;  /* 0x000000ffff387224 */ /* 0x000fe200008e0639 */
[----:B------:R-:W-:Y:S01]  /*1960*/  IADD3 R58, P1, R60, 0x400, RZ ;  /* 0x000004003c3a7810 */ /* 0x000fe20007f3e0ff */
[--C-:B------:R-:W-:Y:S01]  /*1970*/  IMAD.WIDE R24, R63, 0x2, R64.reuse ;  /* 0x000000023f187825 */ /* 0x100fe200078e0240 */
[----:B------:R-:W-:Y:S02]  /*1980*/  IADD3 R57, P0, R38, 0x400, RZ ;  /* 0x0000040026397810 */ /* 0x000fe40007f1e0ff */
[----:B--2---:R-:W-:Y:S01]  /*1990*/  CS2R R30, SRZ ;  /* 0x00000000001e7805 */ /* 0x004fe2000001ff00 */
[----:B------:R-:W-:-:S04]  /*19a0*/  IMAD.WIDE R64, R59, 0x2, R64 ;  /* 0x000000023b407825 */ /* 0x000fc800078e0240 */
[----:B------:R-:W-:Y:S01]  /*19b0*/  IMAD.X R60, RZ, RZ, R61, P1 ;  /* 0x000000ffff3c7224 */ /* 0x000fe200008e063d */
[----:B------:R-:W-:Y:S01]  /*19c0*/  IADD3 R62, P1, R64, 0x400, RZ ;  /* 0x00000400403e7810 */ /* 0x000fe20007f3e0ff */
[----:B------:R-:W-:Y:S01]  /*19d0*/  IMAD.X R59, RZ, RZ, R39, P0 ;  /* 0x000000ffff3b7224 */ /* 0x000fe200000e0627 */
[----:B------:R-:W-:Y:S01]  /*19e0*/  IADD3 R61, P0, R24, 0x400, RZ ;  /* 0x00000400183d7810 */ /* 0x000fe20007f1e0ff */
[----:B------:R-:W-:Y:S01]  /*19f0*/  IMAD.MOV.U32 R68, RZ, RZ, -0x80 ;  /* 0xffffff80ff447424 */ /* 0x000fe200078e00ff */
[----:B------:R-:W-:Y:S01]  /*1a00*/  CS2R R38, SRZ ;  /* 0x0000000000267805 */ /* 0x000fe2000001ff00 */
[----:B------:R-:W-:Y:S01]  /*1a10*/  IMAD.X R64, RZ, RZ, R65, P1 ;  /* 0x000000ffff407224 */ /* 0x000fe200008e0641 */
[----:B------:R-:W-:Y:S01]  /*1a20*/  SHF.R.U32.HI R65, RZ, 0x5, R2 ;  /* 0x00000005ff417819 */ /* 0x000fe20000011602 */
[----:B------:R-:W-:Y:S01]  /*1a30*/  IMAD.X R63, RZ, RZ, R25, P0 ;  /* 0x000000ffff3f7224 */ /* 0x000fe200000e0619 */
[----:B------:R-:W-:Y:S02]  /*1a40*/  CS2R R24, SRZ ;  /* 0x0000000000187805 */ /* 0x000fe4000001ff00 */
[----:B------:R-:W-:-:S07]  /*1a50*/  LOP3.LUT R65, R65, 0x7fffffc, RZ, 0xc0, !PT ;  /* 0x07fffffc41417812 */ /* 0x000fce00078ec0ff */
.L_x_0:
[----:B------:R-:W1:Y:S01]  /*1a60*/  SHFL.IDX PT, R42, R65, RZ, 0x1f ;  /* 0x00001fff412a7589 */ /* 0x000e6200000e0000 */
[----:B------:R-:W-:Y:S01]  /*1a70*/  UIADD3 UR11, UR11, 0x1, URZ ;  /* 0x000000010b0b7890 */ /* 0x000fe2000fffe03f */
[----:B------:R-:W-:-:S04]  /*1a80*/  DEPBAR.LE SB0, 0x6 ;  /* 0x000081800000791a */ /* 0x000fc80000000000 */
[----:B------:R-:W-:Y:S01]  /*1a90*/  UISETP.GE.AND UP0, UPT, UR11, 0x5, UPT ;  /* 0x000000050b00788c */ /* 0x000fe2000bf06270 */
[----:B------:R-:W-:Y:S01]  /*1aa0*/  BAR.SYNC.DEFER_BLOCKING 0x0 ;  /* 0x0000000000007b1d */ /* 0x000fe20000010000 */
[----:B------:R-:W-:Y:S01]  /*1ab0*/  UIADD3 UR12, UR12, 0x1, URZ ;  /* 0x000000010c0c7890 */ /* 0x000fe2000fffe03f */
[----:B------:R-:W-:Y:S01]  /*1ac0*/  VIADD R68, R68, 0x80 ;  /* 0x0000008044447836 */ /* 0x000fe20000000000 */
[----:B------:R-:W-:-:S03]  /*1ad0*/  USEL UR11, UR11, URZ, !UP0 ;  /* 0x0000003f0b0b7287 */ /* 0x000fc6000c000000 */
[----:B------:R-:W-:Y:S01]  /*1ae0*/  UMOV UR19, 0x40000040 ;  /* 0x4000004000137882 */ /* 0x000fe20000000000 */
[----:B------:R-:W-:Y:S01]  /*1af0*/  ULEA UR4, UR11, UR10, 0xe ;  /* 0x0000000a0b047291 */ /* 0x000fe2000f8e703f */
[----:B------:R-:W-:-:S03]  /*1b00*/  ISETP.GE.U32.AND P0, PT, R68, 0xa00, PT ;  /* 0x00000a004400780c */ /* 0x000fc60003f06070 */
[----:B------:R-:W-:Y:S02]  /*1b10*/  USHF.R.U32.HI UR8, URZ, 0x4, UR4 ;  /* 0x000000043f087899 */ /* 0x000fe40008011604 */
[----:B------:R-:W-:Y:S02]  /*1b20*/  ULEA UR4, UR11, UR13, 0xd ;  /* 0x0000000d0b047291 */ /* 0x000fe4000f8e683f */
[----:B------:R-:W-:Y:S01]  /*1b30*/  ULOP3.LUT UR8, UR8, 0x3fff, URZ, 0xc0, !UPT ;  /* 0x00003fff08087892 */ /* 0x000fe2000f8ec03f */
[----:B-1----:R-:W-:Y:S01]  /*1b40*/  R2UR UR5, R42 ;  /* 0x000000002a0572ca */ /* 0x002fe200000e0000 */
[----:B------:R-:W-:Y:S01]  /*1b50*/  USHF.R.U32.HI UR4, URZ, 0x4, UR4 ;  /* 0x000000043f047899 */ /* 0x000fe20008011604 */
[----:B------:R-:W-:-:S03]  /*1b60*/  IADD3 R42, P1, R54, UR6, RZ ;  /* 0x00000006362a7c10 */ /* 0x000fc6000ff3e0ff */
[----:B------:R-:W-:Y:S01]  /*1b70*/  ULOP3.LUT UR4, UR4, 0x3fff, URZ, 0xc0, !UPT ;  /* 0x00003fff04047892 */ /* 0x000fe2000f8ec03f */
[----:B------:R-:W-:Y:S01]  /*1b80*/  IADD3.X R43, R56, UR7, RZ, P1, !PT ;  /* 0x00000007382b7c10 */ /* 0x000fe20008ffe4ff */
[----:B------:R-:W-:Y:S01]  /*1b90*/  WARPGROUP.ARRIVE ;  /* 0x00000000000079c5 */ /* 0x000fe20000000000 */
[----:B------:R-:W-:Y:S01]  /*1ba0*/  IADD3 R48, P1, R51, UR6, RZ ;  /* 0x0000000633307c10 */ /* 0x000fe2000ff3e0ff */
[----:B------:R-:W-:-:S03]  /*1bb0*/  ULOP3.LUT UR18, UR4, 0x1000000, URZ, 0xfc, !UPT ;  /* 0x0100000004127892 */ /* 0x000fc6000f8efc3f */
[----:B------:R-:W-:Y:S01]  /*1bc0*/  IADD3.X R49, R55, UR7, RZ, P1, !PT ;  /* 0x0000000737317c10 */ /* 0x000fe20008ffe4ff */
[----:B------:R-:W-:Y:S01]  /*1bd0*/  USHF.L.U32 UR5, UR5, 0x7, URZ ;  /* 0x0000000705057899 */ /* 0x000fe2000800063f */
[----:B------:R-:W-:-:S03]  /*1be0*/  IADD3 R44, P1, R41, UR6, RZ ;  /* 0x00000006292c7c10 */ /* 0x000fc6000ff3e0ff */
[----:B------:R-:W-:Y:S01]  /*1bf0*/  ULOP3.LUT UR5, UR5, 0x180, URZ, 0xc0, !UPT ;  /* 0x0000018005057892 */ /* 0x000fe2000f8ec03f */
[----:B------:R-:W-:Y:S02]  /*1c00*/  IADD3.X R45, R53, UR7, RZ, P1, !PT ;  /* 0x00000007352d7c10 */ /* 0x000fe40008ffe4ff */
[----:B------:R-:W-:Y:S01]  /*1c10*/  IADD3 R46, P1, R40, UR6, RZ ;  /* 0x00000006282e7c10 */ /* 0x000fe2000ff3e0ff */
[----:B------:R-:W-:-:S03]  /*1c20*/  UIADD3 UR8, UP0, UR5, UR8, URZ ;  /* 0x0000000805087290 */ /* 0x000fc6000ff1e03f */
[----:B------:R-:W-:Y:S01]  /*1c30*/  UMOV UR5, URZ ;  /* 0x0000003f00057c82 */ /* 0x000fe20008000000 */
[----:B------:R-:W-:Y:S02]  /*1c40*/  UIADD3.X UR9, URZ, URZ, URZ, UP0, !UPT ;  /* 0x0000003f3f097290 */ /* 0x000fe400087fe43f */
[----:B------:R-:W-:Y:S02]  /*1c50*/  ULOP3.LUT UR16, UR8, 0x2000000, URZ, 0xfc, !UPT ;  /* 0x0200000008107892 */ /* 0x000fe4000f8efc3f */
[----:B------:R-:W-:Y:S02]  /*1c60*/  ULOP3.LUT UR17, UR9, 0x40000040, URZ, 0xfc, !UPT ;  /* 0x4000004009117892 */ /* 0x000fe4000f8efc3f */
[----:B------:R-:W-:-:S04]  /*1c70*/  UISETP.GE.AND UP0, UPT, UR12, 0x5, UPT ;  /* 0x000000050c00788c */ /* 0x000fc8000bf06270 */
[----:B------:R-:W-:-:S03]  /*1c80*/  USEL UR12, UR12, URZ, !UP0 ;  /* 0x0000003f0c0c7287 */ /* 0x000fc6000c000000 */
[----:B------:R-:W-:Y:S01]  /*1c90*/  HGMMA.64x32x16.F32.BF16 R24, gdesc[UR16], R24 ;  /* 0x00600000101879f0 */ /* 0x000fe20008701818 */
[----:B------:R-:W-:Y:S01]  /*1ca0*/  UMOV UR16, 0x2000002 ;  /* 0x0200000200107882 */ /* 0x000fe20000000000 */
[----:B------:R-:W-:Y:S01]  /*1cb0*/  UMOV UR17, 0x40000040 ;  /* 0x4000004000117882 */ /* 0x000fe20000000000 */
[----:B------:R-:W-:Y:S01]  /*1cc0*/  UMOV UR18, 0x1000002 ;  /* 0x0100000200127882 */ /* 0x000fe20000000000 */
[----:B------:R-:W-:Y:S01]  /*1cd0*/  UMOV UR19, 0x40000040 ;  /* 0x4000004000137882 */ /* 0x000fe20000000000 */
[----:B------:R-:W-:Y:S02]  /*1ce0*/  UIADD3.64 UR16, UR8, UR16, URZ ;  /* 0x0000001008107297 */ /* 0x000fe4000fffe03f */
[----:B------:R-:W-:-:S09]  /*1cf0*/  UIADD3.64 UR18, UR4, UR18, URZ ;  /* 0x0000001204127297 */ /* 0x000fd2000fffe03f */
        /* <DEDUP_REMOVED lines=41> */
[----:B------:R-:W-:Y:S02]  /*1f90*/  UIADD3.64 UR18, UR4, UR18, URZ ;  /* 0x0000001204127297 */ /* 0x000fe4000fffe03f */
[----:B------:R-:W-:-:S06]  /*1fa0*/  ULEA UR4, UR12, UR10, 0xe ;  /* 0x0000000a0c047291 */ /* 0x000fcc000f8e703f */
[----:B------:R-:W-:Y:S02]  /*1fb0*/  LEA R69, R7, UR4, 0x1 ;  /* 0x0000000407457c11 */ /* 0x000fe4000f8e08ff */
[----:B------:R-:W-:Y:S01]  /*1fc0*/  LEA R47, R11, UR4, 0x1 ;  /* 0x000000040b2f7c11 */ /* 0x000fe2000f8e08ff */
[----:B------:R-:W-:Y:S03]  /*1fd0*/  HGMMA.64x32x16.F32.BF16 R24, gdesc[UR16], R24, gsb0 ;  /* 0x00600000101879f0 */ /* 0x000fe60008001818 */
[----:B------:R-:W-:Y:S02]  /*1fe0*/  WARPGROUP.DEPBAR.LE gsb0, 0x1 ;  /* 0x00008000000079c5 */ /* 0x000fe40000010100 */
[----:B------:R-:W-:Y:S06]  /*1ff0*/  BAR.SYNC.DEFER_BLOCKING 0x0 ;  /* 0x0000000000007b1d */ /* 0x000fec0000010000 */
[----:B------:R-:W-:Y:S01]  /*2000*/  @!PT LDS RZ, [RZ] ;  /* 0x00000000fffff984 */ /* 0x000fe20000000800 */
[----:B------:R-:W-:Y:S01]  /*2010*/  @!PT LDS RZ, [RZ] ;  /* 0x00000000fffff984 */ /* 0x000fe20000000800 */
[----:B------:R-:W-:Y:S01]  /*2020*/  @!PT LDS RZ, [RZ] ;  /* 0x00000000fffff984 */ /* 0x000fe20000000800 */
[----:B------:R1:W-:Y:S02]  /*2030*/  LDGSTS.E.BYPASS.128 [R69], desc[UR14][R42.64], !P0 ;  /* 0x000000002a457fae */ /* 0x0003e4000c101c4e */
[----:B-1----:R-:W-:-:S05]  /*2040*/  LEA R69, R9, UR4, 0x1 ;  /* 0x0000000409457c11 */ /* 0x002fca000f8e08ff */
[----:B------:R1:W-:Y:S04]  /*2050*/  LDGSTS.E.BYPASS.128 [R69], desc[UR14][R48.64], !P0 ;  /* 0x0000000030457fae */ /* 0x0003e8000c101c4e */
[----:B------:R2:W-:Y:S01]  /*2060*/  LDGSTS.E.BYPASS.128 [R47], desc[UR14][R44.64], !P0 ;  /* 0x000000002c2f7fae */ /* 0x0005e2000c101c4e */
[----:B-1----:R-:W-:Y:S02]  /*2070*/  LEA R69, R13, UR4, 0x1 ;  /* 0x000000040d457c11 */ /* 0x002fe4000f8e08ff */
[----:B--2---:R-:W-:Y:S02]  /*2080*/  IADD3.X R47, R52, UR7, RZ, P1, !PT ;  /* 0x00000007342f7c10 */ /* 0x004fe40008ffe4ff */
[----:B------:R-:W-:-:S03]  /*2090*/  IADD3 R42, P1, R22, UR6, RZ ;  /* 0x00000006162a7c10 */ /* 0x000fc6000ff3e0ff */
[----:B------:R1:W-:Y:S01]  /*20a0*/  LDGSTS.E.BYPASS.128 [R69], desc[UR14][R46.64], !P0 ;  /* 0x000000002e457fae */ /* 0x0003e2000c101c4e */
[----:B------:R-:W-:Y:S02]  /*20b0*/  IADD3.X R43, R50, UR7, RZ, P1, !PT ;  /* 0x00000007322b7c10 */ /* 0x000fe40008ffe4ff */
[----:B------:R-:W-:-:S04]  /*20c0*/  IADD3 R48, P1, R19, UR6, RZ ;  /* 0x0000000613307c10 */ /* 0x000fc8000ff3e0ff */
[----:B------:R-:W-:Y:S02]  /*20d0*/  IADD3.X R49, R23, UR7, RZ, P1, !PT ;  /* 0x0000000717317c10 */ /* 0x000fe40008ffe4ff */
[----:B------:R-:W-:Y:S02]  /*20e0*/  IADD3 R44, P1, R18, UR6, RZ ;  /* 0x00000006122c7c10 */ /* 0x000fe4000ff3e0ff */
[----:B-1----:R-:W-:Y:S02]  /*20f0*/  LEA R69, R3, UR4, 0x1 ;  /* 0x0000000403457c11 */ /* 0x002fe4000f8e08ff */
[----:B------:R-:W-:Y:S02]  /*2100*/  IADD3.X R45, R21, UR7, RZ, P1, !PT ;  /* 0x00000007152d7c10 */ /* 0x000fe40008ffe4ff */
[----:B------:R-:W-:Y:S01]  /*2110*/  IADD3 R46, P1, R16, UR6, RZ ;  /* 0x00000006102e7c10 */ /* 0x000fe2000ff3e0ff */
[----:B------:R1:W-:Y:S03]  /*2120*/  LDGSTS.E.BYPASS.128 [R69], desc[UR14][R42.64], !P0 ;  /* 0x000000002a457fae */ /* 0x0003e6000c101c4e */
[----:B------:R-:W-:-:S02]  /*2130*/  IADD3.X R47, R20, UR7, RZ, P1, !PT ;  /* 0x00000007142f7c10 */ /* 0x000fc40008ffe4ff */
[----:B-1----:R-:W-:Y:S02]  /*2140*/  LEA R43, R4, UR4, 0x1 ;  /* 0x00000004042b7c11 */ /* 0x002fe4000f8e08ff */
[----:B------:R-:W-:Y:S02]  /*2150*/  LEA R69, R6, UR4, 0x1 ;  /* 0x0000000406457c11 */ /* 0x000fe4000f8e08ff */
[----:B------:R-:W-:Y:S01]  /*2160*/  IADD3 R42, P1, R62, UR6, RZ ;  /* 0x000000063e2a7c10 */ /* 0x000fe2000ff3e0ff */
[----:B------:R1:W-:Y:S02]  /*2170*/  LDGSTS.E.BYPASS.128 [R43], desc[UR14][R48.64], !P0 ;  /* 0x00000000302b7fae */ /* 0x0003e4000c101c4e */
[----:B-1----:R-:W-:Y:S01]  /*2180*/  LEA R49, R5, UR4, 0x1 ;  /* 0x0000000405317c11 */ /* 0x002fe2000f8e08ff */
[----:B------:R-:W-:Y:S01]  /*2190*/  ULEA UR4, UR12, UR13, 0xd ;  /* 0x0000000d0c047291 */ /* 0x000fe2000f8e683f */
[----:B------:R-:W-:-:S03]  /*21a0*/  IADD3.X R43, R64, UR7, RZ, P1, !PT ;  /* 0x00000007402b7c10 */ /* 0x000fc60008ffe4ff */
[----:B------:R1:W-:Y:S04]  /*21b0*/  LDGSTS.E.BYPASS.128 [R49], desc[UR14][R44.64], !P0 ;  /* 0x000000002c317fae */ /* 0x0003e8000c101c4e */
[----:B------:R2:W-:Y:S04]  /*21c0*/  LDGSTS.E.BYPASS.128 [R69], desc[UR14][R46.64], !P0 ;  /* 0x000000002e457fae */ /* 0x0005e8000c101c4e */
[----:B------:R-:W0:Y:S01]  /*21d0*/  LDGDEPBAR ;  /* 0x00000000000079af */ /* 0x000e220000000000 */
[----:B-1----:R-:W-:Y:S02]  /*21e0*/  IADD3 R44, P1, R61, UR6, RZ ;  /* 0x000000063d2c7c10 */ /* 0x002fe4000ff3e0ff */
[----:B--2---:R-:W-:-:S02]  /*21f0*/  LEA R69, R8, UR4, 0x1 ;  /* 0x0000000408457c11 */ /* 0x004fc4000f8e08ff */
[----:B------:R-:W-:Y:S02]  /*2200*/  IADD3.X R45, R63, UR7, RZ, P1, !PT ;  /* 0x000000073f2d7c10 */ /* 0x000fe40008ffe4ff */
[----:B------:R-:W-:Y:S01]  /*2210*/  IADD3 R46, P1, R58, UR6, RZ ;  /* 0x000000063a2e7c10 */ /* 0x000fe2000ff3e0ff */
[----:B------:R1:W-:Y:S03]  /*2220*/  LDGSTS.E.BYPASS.128 [R69], desc[UR14][R42.64], !P0 ;  /* 0x000000002a457fae */ /* 0x0003e6000c101c4e */
[----:B------:R-:W-:Y:S02]  /*2230*/  IADD3.X R47, R60, UR7, RZ, P1, !PT ;  /* 0x000000073c2f7c10 */ /* 0x000fe40008ffe4ff */
[----:B------:R-:W-:Y:S01]  /*2240*/  IADD3 R48, P1, R57, UR6, RZ ;  /* 0x0000000639307c10 */ /* 0x000fe2000ff3e0ff */
[----:B------:R-:W-:-:S03]  /*2250*/  UIADD3 UR6, UP0, UR6, 0x100, URZ ;  /* 0x0000010006067890 */ /* 0x000fc6000ff1e03f */
[----:B------:R-:W-:Y:S01]  /*2260*/  IADD3.X R49, R59, UR7, RZ, P1, !PT ;  /* 0x000000073b317c10 */ /* 0x000fe20008ffe4ff */
[----:B------:R-:W-:Y:S01]  /*2270*/  UIADD3.X UR7, URZ, UR7, URZ, UP0, !UPT ;  /* 0x000000073f077290 */ /* 0x000fe200087fe43f */
[----:B-1----:R-:W-:Y:S02]  /*2280*/  LEA R43, R10, UR4, 0x1 ;  /* 0x000000040a2b7c11 */ /* 0x002fe4000f8e08ff */
[----:B------:R-:W-:-:S03]  /*2290*/  LEA R69, R14, UR4, 0x1 ;  /* 0x000000040e457c11 */ /* 0x000fc6000f8e08ff */
[----:B------:R1:W-:Y:S02]  /*22a0*/  LDGSTS.E.BYPASS.128 [R43], desc[UR14][R44.64], !P0 ;  /* 0x000000002c2b7fae */ /* 0x0003e4000c101c4e */
[----:B-1----:R-:W-:-:S05]  /*22b0*/  LEA R45, R12, UR4, 0x1 ;  /* 0x000000040c2d7c11 */ /* 0x002fca000f8e08ff */
[----:B------:R1:W-:Y:S04]  /*22c0*/  LDGSTS.E.BYPASS.128 [R45], desc[UR14][R46.64], !P0 ;  /* 0x000000002e2d7fae */ /* 0x0003e8000c101c4e */
[----:B------:R1:W-:Y:S01]  /*22d0*/  LDGSTS.E.BYPASS.128 [R69], desc[UR14][R48.64], !P0 ;  /* 0x0000000030457fae */ /* 0x0003e2000c101c4e */
[----:B------:R-:W-:-:S03]  /*22e0*/  ISETP.GE.U32.AND P0, PT, R68, 0xb80, PT ;  /* 0x00000b804400780c */ /* 0x000fc60003f06070 */
[----:B------:R-:W0:Y:S10]  /*22f0*/  LDGDEPBAR ;  /* 0x00000000000079af */ /* 0x000e340000000000 */
[----:B-1----:R-:W-:Y:S05]  /*2300*/  @!P0 BRA `(.L_x_0) ;  /* 0xfffffff400d48947 */ /* 0x002fea000383ffff */
[----:B------:R-:W-:Y:S02]  /*2310*/  WARPGROUP.DEPBAR.LE gsb0, 0x0 ;  /* 0x00008000000079c5 */ /* 0x000fe40000010000 */
[----:B------:R-:W-:-:S04]  /*2320*/  DEPBAR.LE SB0, 0x0 ;  /* 0x000080000000791a */ /* 0x000fc80000000000 */
[--C-:B------:R-:W-:Y:S02]  /*2330*/  SHF.R.U32.HI R3, RZ, 0x1, R2.reuse ;  /* 0x00000001ff037819 */ /* 0x100fe40000011602 */
[----:B------:R-:W-:Y:S02]  /*2340*/  SHF.R.U32.HI R6, RZ, 0x5, R2 ;  /* 0x00000005ff067819 */ /* 0x000fe40000011602 */
[C---:B------:R-:W-:Y:S01]  /*2350*/  LOP3.LUT R4, R2.reuse, 0xf, RZ, 0xc0, !PT ;  /* 0x0000000f02047812 */ /* 0x040fe200078ec0ff */
[----:B------:R-:W-:Y:S01]  /*2360*/  IMAD.SHL.U32 R2, R2, 0x8, RZ ;  /* 0x0000000802027824 */ /* 0x000fe200078e00ff */
[----:B------:R-:W-:Y:S02]  /*2370*/  LOP3.LUT R5, R3, 0x8, RZ, 0xc0, !PT ;  /* 0x0000000803057812 */ /* 0x000fe400078ec0ff */
[----:B------:R-:W-:Y:S02]  /*2380*/  LOP3.LUT R3, R6, 0x3, RZ, 0xc0, !PT ;  /* 0x0000000306037812 */ /* 0x000fe400078ec0ff */
[----:B------:R-:W-:Y:S01]  /*2390*/  F2FP.BF16.F32.PACK_AB R24, R25, R24 ;  /* 0x000000181918723e */ /* 0x000fe200000010ff */
[----:B------:R-:W-:Y:S01]  /*23a0*/  IMAD R4, R4, 0x28, R5 ;  /* 0x0000002804047824 */ /* 0x000fe200078e0205 */
[----:B------:R-:W-:-:S02]  /*23b0*/  F2FP.BF16.F32.PACK_AB R25, R27, R26 ;  /* 0x0000001a1b19723e */ /* 0x000fc400000010ff */
[----:B------:R-:W-:Y:S01]  /*23c0*/  F2FP.BF16.F32.PACK_AB R32, R33, R32 ;  /* 0x000000202120723e */ /* 0x000fe200000010ff */
[----:B------:R-:W-:Y:S01]  /*23d0*/  IMAD R4, R3, 0x280, R4 ;  /* 0x0000028003047824 */ /* 0x000fe200078e0204 */
[----:B------:R-:W-:Y:S02]  /*23e0*/  F2FP.BF16.F32.PACK_AB R26, R29, R28 ;  /* 0x0000001c1d1a723e */ /* 0x000fe400000010ff */
[----:B------:R-:W-:Y:S02]  /*23f0*/  F2FP.BF16.F32.PACK_AB R27, R31, R30 ;  /* 0x0000001e1f1b723e */ /* 0x000fe400000010ff */
[----:B------:R-:W-:Y:S02]  /*2400*/  F2FP.BF16.F32.PACK_AB R33, R35, R34 ;  /* 0x000000222321723e */ /* 0x000fe400000010ff */
[----:B------:R-:W-:Y:S01]  /*2410*/  LEA R6, R4, UR10, 0x1 ;  /* 0x0000000a04067c11 */ /* 0x000fe2000f8e08ff */
[----:B------:R-:W-:Y:S01]  /*2420*/  BAR.SYNC.DEFER_BLOCKING 0x0 ;  /* 0x0000000000007b1d */ /* 0x000fe20000010000 */
[----:B------:R-:W-:-:S02]  /*2430*/  F2FP.BF16.F32.PACK_AB R34, R37, R36 ;  /* 0x000000242522723e */ /* 0x000fc400000010ff */
[----:B------:R-:W-:Y:S02]  /*2440*/  F2FP.BF16.F32.PACK_AB R35, R39, R38 ;  /* 0x000000262723723e */ /* 0x000fe400000010ff */
[----:B------:R-:W-:-:S03]  /*2450*/  LOP3.LUT R66, R66, 0x7, RZ, 0xc0, !PT ;  /* 0x0000000742427812 */ /* 0x000fc600078ec0ff */
[----:B------:R-:W1:Y:S01]  /*2460*/  LDC.64 R4, c[0x0][0x220] ;  /* 0x00008800ff047b82 */ /* 0x000e620000000a00 */
[----:B------:R-:W-:Y:S01]  /*2470*/  LOP3.LUT R2, R15, 0x18, R2, 0xf8, !PT ;  /* 0x000000180f027812 */ /* 0x000fe200078ef802 */
[----:B------:R-:W-:-:S03]  /*2480*/  IMAD R66, R3, 0x8, R66 ;  /* 0x0000000803427824 */ /* 0x000fc600078e0242 */
[----:B------:R-:W-:Y:S02]  /*2490*/  ISETP.GE.AND P0, PT, R2, 0xc00, PT ;  /* 0x00000c000200780c */ /* 0x000fe40003f06270 */
[C---:B------:R-:W-:Y:S01]  /*24a0*/  LOP3.LUT R3, R17.reuse, 0x20, RZ, 0xfc, !PT ;  /* 0x0000002011037812 */ /* 0x040fe200078efcff */
[----:B------:R-:W-:Y:S01]  /*24b0*/  IMAD R66, R66, 0x28, R67 ;  /* 0x0000002842427824 */ /* 0x000fe200078e0243 */
[CC--:B------:R-:W-:Y:S01]  /*24c0*/  ISETP.LT.AND P1, PT, R17.reuse, R0.reuse, !P0 ;  /* 0x000000001100720c */ /* 0x0c0fe20004721270 */
[----:B------:R-:W-:Y:S01]  /*24d0*/  IMAD R17, R17, 0xc00, R2 ;  /* 0x00000c0011117824 */ /* 0x000fe200078e0202 */
[----:B------:R-:W-:Y:S02]  /*24e0*/  ISETP.LT.AND P0, PT, R3, R0, !P0 ;  /* 0x000000000300720c */ /* 0x000fe40004701270 */
[----:B------:R-:W-:Y:S01]  /*24f0*/  LEA R66, R66, UR10, 0x1 ;  /* 0x0000000a42427c11 */ /* 0x000fe2000f8e08ff */
[----:B------:R-:W-:Y:S04]  /*2500*/  STSM.16.M88.4 [R6], R24 ;  /* 0x0000001806007844 */ /* 0x000fe80000000200 */
[----:B------:R-:W-:Y:S01]  /*2510*/  STSM.16.M88.4 [R6+0x20], R32 ;  /* 0x0000202006007844 */ /* 0x000fe20000000200 */
[----:B-1----:R-:W-:Y:S01]  /*2520*/  IMAD.WIDE R2, R17, 0x2, R4 ;  /* 0x0000000211027825 */ /* 0x002fe200078e0204 */
[----:B------:R-:W-:Y:S06]  /*2530*/  BAR.SYNC.DEFER_BLOCKING 0x0 ;  /* 0x0000000000007b1d */ /* 0x000fec0000010000 */
[----:B------:R-:W1:Y:S04]  /*2540*/  LDS.128 R8, [R66] ;  /* 0x0000000042087984 */ /* 0x000e680000000c00 */
[----:B-1----:R1:W-:Y:S01]  /*2550*/  @P1 STG.E.128 desc[UR14][R2.64], R8 ;  /* 0x0000000802001986 */ /* 0x0023e2000c101d0e */
[----:B------:R-:W-:Y:S05]  /*2560*/  @!P0 EXIT ;  /* 0x000000000000894d */ /* 0x000fea0003800000 */
[----:B------:R-:W1:Y:S01]  /*2570*/  LDS.128 R64, [R66+0xa00] ;  /* 0x000a000042407984 */ /* 0x000e620000000c00 */
[----:B------:R-:W-:-:S04]  /*2580*/  VIADD R17, R17, 0x18000 ;  /* 0x0001800011117836 */ /* 0x000fc80000000000 */
[----:B------:R-:W-:-:S05]  /*2590*/  IMAD.WIDE R4, R17, 0x2, R4 ;  /* 0x0000000211047825 */ /* 0x000fca00078e0204 */
[----:B-1----:R-:W-:Y:S01]  /*25a0*/  STG.E.128 desc[UR14][R4.64], R64 ;  /* 0x0000004004007986 */ /* 0x002fe2000c101d0e */
[----:B------:R-:W-:Y:S05]  /*25b0*/  EXIT ;  /* 0x000000000000794d */ /* 0x000fea0003800000 */
.L_x_1:
[----:B------:R-:W-:-:S00]  /*25c0*/  BRA `(.L_x_1) ;  /* 0xfffffffc00fc7947 */ /* 0x000fc0000383ffff */
[----:B------:R-:W-:-:S00]  /*25d0*/  NOP ;  /* 0x0000000000007918 */ /* 0x000fc00000000000 */
        /* <DEDUP_REMOVED lines=10> */
.L_x_2:


//--------------------- .nv.shared.triton_mm      --------------------------
	.section	.nv.shared.triton_mm,"aw",@nobits
	.sectionflags	@""
	.align	16
	.zero		1024


//--------------------- .nv.constant0.triton_mm   --------------------------
	.section	.nv.constant0.triton_mm,"a",@progbits
	.sectionflags	@""
	.align	4
.nv.constant0.triton_mm:
	.zero		556
